//
// Generated by NVIDIA NVVM Compiler
//
// Compiler Build ID: CL-36424714
// Cuda compilation tools, release 13.0, V13.0.88
// Based on NVVM 20.0.0
//

.version 9.0
.target sm_100
.address_size 64

	// .globl	_Z13jacobi_kernelPKdS0_S0_Pdi

.visible .entry _Z13jacobi_kernelPKdS0_S0_Pdi(
	.param .u64 .ptr .align 1 _Z13jacobi_kernelPKdS0_S0_Pdi_param_0,
	.param .u64 .ptr .align 1 _Z13jacobi_kernelPKdS0_S0_Pdi_param_1,
	.param .u64 .ptr .align 1 _Z13jacobi_kernelPKdS0_S0_Pdi_param_2,
	.param .u64 .ptr .align 1 _Z13jacobi_kernelPKdS0_S0_Pdi_param_3,
	.param .u32 _Z13jacobi_kernelPKdS0_S0_Pdi_param_4
)
{
	.reg .pred 	%p<22>;
	.reg .b32 	%r<83>;
	.reg .b64 	%rd<64>;
	.reg .b64 	%fd<231>;

	ld.param.u64 	%rd19, [_Z13jacobi_kernelPKdS0_S0_Pdi_param_0];
	ld.param.u64 	%rd17, [_Z13jacobi_kernelPKdS0_S0_Pdi_param_1];
	ld.param.u64 	%rd20, [_Z13jacobi_kernelPKdS0_S0_Pdi_param_2];
	ld.param.u64 	%rd18, [_Z13jacobi_kernelPKdS0_S0_Pdi_param_3];
	ld.param.u32 	%r51, [_Z13jacobi_kernelPKdS0_S0_Pdi_param_4];
	cvta.to.global.u64 	%rd1, %rd20;
	cvta.to.global.u64 	%rd2, %rd19;
	mov.u32 	%r52, %ctaid.x;
	mov.u32 	%r53, %ntid.x;
	mov.u32 	%r54, %tid.x;
	mad.lo.s32 	%r1, %r52, %r53, %r54;
	setp.ge.s32 	%p1, %r1, %r51;
	@%p1 bra 	$L__BB0_32;
	setp.lt.s32 	%p2, %r1, 1;
	mov.f64 	%fd219, 0d0000000000000000;
	mov.b32 	%r78, 0;
	@%p2 bra 	$L__BB0_14;
	mul.lo.s32 	%r2, %r51, %r1;
	min.s32 	%r57, %r1, %r51;
	max.s32 	%r78, %r57, 1;
	and.b32  	%r4, %r78, 15;
	setp.lt.s32 	%p3, %r57, 16;
	mov.f64 	%fd219, 0d0000000000000000;
	mov.b32 	%r69, 0;
	@%p3 bra 	$L__BB0_5;
	and.b32  	%r69, %r78, 2147483632;
	neg.s32 	%r67, %r69;
	add.s64 	%rd3, %rd2, 64;
	add.s64 	%rd60, %rd1, 64;
	mov.f64 	%fd219, 0d0000000000000000;
	mov.u32 	%r66, %r2;
$L__BB0_4:
	.pragma "nounroll";
	mul.wide.s32 	%rd21, %r66, 8;
	add.s64 	%rd22, %rd3, %rd21;
	ld.global.f64 	%fd34, [%rd22+-64];
	ld.global.f64 	%fd35, [%rd60+-64];
	fma.rn.f64 	%fd36, %fd34, %fd35, %fd219;
	ld.global.f64 	%fd37, [%rd22+-56];
	ld.global.f64 	%fd38, [%rd60+-56];
	fma.rn.f64 	%fd39, %fd37, %fd38, %fd36;
	ld.global.f64 	%fd40, [%rd22+-48];
	ld.global.f64 	%fd41, [%rd60+-48];
	fma.rn.f64 	%fd42, %fd40, %fd41, %fd39;
	ld.global.f64 	%fd43, [%rd22+-40];
	ld.global.f64 	%fd44, [%rd60+-40];
	fma.rn.f64 	%fd45, %fd43, %fd44, %fd42;
	ld.global.f64 	%fd46, [%rd22+-32];
	ld.global.f64 	%fd47, [%rd60+-32];
	fma.rn.f64 	%fd48, %fd46, %fd47, %fd45;
	ld.global.f64 	%fd49, [%rd22+-24];
	ld.global.f64 	%fd50, [%rd60+-24];
	fma.rn.f64 	%fd51, %fd49, %fd50, %fd48;
	ld.global.f64 	%fd52, [%rd22+-16];
	ld.global.f64 	%fd53, [%rd60+-16];
	fma.rn.f64 	%fd54, %fd52, %fd53, %fd51;
	ld.global.f64 	%fd55, [%rd22+-8];
	ld.global.f64 	%fd56, [%rd60+-8];
	fma.rn.f64 	%fd57, %fd55, %fd56, %fd54;
	ld.global.f64 	%fd58, [%rd22];
	ld.global.f64 	%fd59, [%rd60];
	fma.rn.f64 	%fd60, %fd58, %fd59, %fd57;
	ld.global.f64 	%fd61, [%rd22+8];
	ld.global.f64 	%fd62, [%rd60+8];
	fma.rn.f64 	%fd63, %fd61, %fd62, %fd60;
	ld.global.f64 	%fd64, [%rd22+16];
	ld.global.f64 	%fd65, [%rd60+16];
	fma.rn.f64 	%fd66, %fd64, %fd65, %fd63;
	ld.global.f64 	%fd67, [%rd22+24];
	ld.global.f64 	%fd68, [%rd60+24];
	fma.rn.f64 	%fd69, %fd67, %fd68, %fd66;
	ld.global.f64 	%fd70, [%rd22+32];
	ld.global.f64 	%fd71, [%rd60+32];
	fma.rn.f64 	%fd72, %fd70, %fd71, %fd69;
	ld.global.f64 	%fd73, [%rd22+40];
	ld.global.f64 	%fd74, [%rd60+40];
	fma.rn.f64 	%fd75, %fd73, %fd74, %fd72;
	ld.global.f64 	%fd76, [%rd22+48];
	ld.global.f64 	%fd77, [%rd60+48];
	fma.rn.f64 	%fd78, %fd76, %fd77, %fd75;
	ld.global.f64 	%fd79, [%rd22+56];
	ld.global.f64 	%fd80, [%rd60+56];
	fma.rn.f64 	%fd219, %fd79, %fd80, %fd78;
	add.s32 	%r67, %r67, 16;
	add.s32 	%r66, %r66, 16;
	add.s64 	%rd60, %rd60, 128;
	setp.ne.s32 	%p4, %r67, 0;
	@%p4 bra 	$L__BB0_4;
$L__BB0_5:
	setp.eq.s32 	%p5, %r4, 0;
	@%p5 bra 	$L__BB0_14;
	and.b32  	%r12, %r78, 7;
	setp.lt.u32 	%p6, %r4, 8;
	@%p6 bra 	$L__BB0_8;
	add.s32 	%r58, %r69, %r2;
	mul.wide.s32 	%rd23, %r58, 8;
	add.s64 	%rd24, %rd2, %rd23;
	ld.global.f64 	%fd82, [%rd24];
	mul.wide.u32 	%rd25, %r69, 8;
	add.s64 	%rd26, %rd1, %rd25;
	ld.global.f64 	%fd83, [%rd26];
	fma.rn.f64 	%fd84, %fd82, %fd83, %fd219;
	ld.global.f64 	%fd85, [%rd24+8];
	ld.global.f64 	%fd86, [%rd26+8];
	fma.rn.f64 	%fd87, %fd85, %fd86, %fd84;
	ld.global.f64 	%fd88, [%rd24+16];
	ld.global.f64 	%fd89, [%rd26+16];
	fma.rn.f64 	%fd90, %fd88, %fd89, %fd87;
	ld.global.f64 	%fd91, [%rd24+24];
	ld.global.f64 	%fd92, [%rd26+24];
	fma.rn.f64 	%fd93, %fd91, %fd92, %fd90;
	ld.global.f64 	%fd94, [%rd24+32];
	ld.global.f64 	%fd95, [%rd26+32];
	fma.rn.f64 	%fd96, %fd94, %fd95, %fd93;
	ld.global.f64 	%fd97, [%rd24+40];
	ld.global.f64 	%fd98, [%rd26+40];
	fma.rn.f64 	%fd99, %fd97, %fd98, %fd96;
	ld.global.f64 	%fd100, [%rd24+48];
	ld.global.f64 	%fd101, [%rd26+48];
	fma.rn.f64 	%fd102, %fd100, %fd101, %fd99;
	ld.global.f64 	%fd103, [%rd24+56];
	ld.global.f64 	%fd104, [%rd26+56];
	fma.rn.f64 	%fd219, %fd103, %fd104, %fd102;
	add.s32 	%r69, %r69, 8;
$L__BB0_8:
	setp.eq.s32 	%p7, %r12, 0;
	@%p7 bra 	$L__BB0_14;
	and.b32  	%r15, %r78, 3;
	setp.lt.u32 	%p8, %r12, 4;
	@%p8 bra 	$L__BB0_11;
	add.s32 	%r59, %r69, %r2;
	mul.wide.s32 	%rd27, %r59, 8;
	add.s64 	%rd28, %rd2, %rd27;
	ld.global.f64 	%fd106, [%rd28];
	mul.wide.u32 	%rd29, %r69, 8;
	add.s64 	%rd30, %rd1, %rd29;
	ld.global.f64 	%fd107, [%rd30];
	fma.rn.f64 	%fd108, %fd106, %fd107, %fd219;
	ld.global.f64 	%fd109, [%rd28+8];
	ld.global.f64 	%fd110, [%rd30+8];
	fma.rn.f64 	%fd111, %fd109, %fd110, %fd108;
	ld.global.f64 	%fd112, [%rd28+16];
	ld.global.f64 	%fd113, [%rd30+16];
	fma.rn.f64 	%fd114, %fd112, %fd113, %fd111;
	ld.global.f64 	%fd115, [%rd28+24];
	ld.global.f64 	%fd116, [%rd30+24];
	fma.rn.f64 	%fd219, %fd115, %fd116, %fd114;
	add.s32 	%r69, %r69, 4;
$L__BB0_11:
	setp.eq.s32 	%p9, %r15, 0;
	@%p9 bra 	$L__BB0_14;
	mul.wide.u32 	%rd31, %r69, 8;
	add.s64 	%rd61, %rd1, %rd31;
	add.s32 	%r72, %r69, %r2;
	neg.s32 	%r71, %r15;
$L__BB0_13:
	.pragma "nounroll";
	mul.wide.s32 	%rd32, %r72, 8;
	add.s64 	%rd33, %rd2, %rd32;
	ld.global.f64 	%fd117, [%rd33];
	ld.global.f64 	%fd118, [%rd61];
	fma.rn.f64 	%fd219, %fd117, %fd118, %fd219;
	add.s64 	%rd61, %rd61, 8;
	add.s32 	%r72, %r72, 1;
	add.s32 	%r71, %r71, 1;
	setp.ne.s32 	%p10, %r71, 0;
	@%p10 bra 	$L__BB0_13;
$L__BB0_14:
	setp.ge.s32 	%p11, %r78, %r51;
	@%p11 bra 	$L__BB0_18;
	setp.eq.s32 	%p12, %r78, %r1;
	@%p12 bra 	$L__BB0_17;
	mad.lo.s32 	%r60, %r51, %r1, %r78;
	mul.wide.s32 	%rd34, %r60, 8;
	add.s64 	%rd35, %rd2, %rd34;
	ld.global.f64 	%fd119, [%rd35];
	mul.wide.u32 	%rd36, %r78, 8;
	add.s64 	%rd37, %rd1, %rd36;
	ld.global.f64 	%fd120, [%rd37];
	fma.rn.f64 	%fd219, %fd119, %fd120, %fd219;
$L__BB0_17:
	add.s32 	%r78, %r78, 1;
$L__BB0_18:
	setp.ge.s32 	%p13, %r78, %r51;
	@%p13 bra 	$L__BB0_31;
	mul.lo.s32 	%r27, %r51, %r1;
	sub.s32 	%r28, %r51, %r78;
	and.b32  	%r29, %r28, 15;
	sub.s32 	%r61, %r78, %r51;
	setp.gt.u32 	%p14, %r61, -16;
	@%p14 bra 	$L__BB0_22;
	and.b32  	%r62, %r28, -16;
	neg.s32 	%r76, %r62;
	add.s64 	%rd10, %rd2, 64;
	add.s32 	%r75, %r78, %r27;
	mul.wide.u32 	%rd38, %r78, 8;
	add.s64 	%rd39, %rd38, %rd1;
	add.s64 	%rd62, %rd39, 64;
$L__BB0_21:
	.pragma "nounroll";
	mul.wide.s32 	%rd40, %r75, 8;
	add.s64 	%rd41, %rd10, %rd40;
	ld.global.f64 	%fd122, [%rd41+-64];
	ld.global.f64 	%fd123, [%rd62+-64];
	fma.rn.f64 	%fd124, %fd122, %fd123, %fd219;
	ld.global.f64 	%fd125, [%rd41+-56];
	ld.global.f64 	%fd126, [%rd62+-56];
	fma.rn.f64 	%fd127, %fd125, %fd126, %fd124;
	ld.global.f64 	%fd128, [%rd41+-48];
	ld.global.f64 	%fd129, [%rd62+-48];
	fma.rn.f64 	%fd130, %fd128, %fd129, %fd127;
	ld.global.f64 	%fd131, [%rd41+-40];
	ld.global.f64 	%fd132, [%rd62+-40];
	fma.rn.f64 	%fd133, %fd131, %fd132, %fd130;
	ld.global.f64 	%fd134, [%rd41+-32];
	ld.global.f64 	%fd135, [%rd62+-32];
	fma.rn.f64 	%fd136, %fd134, %fd135, %fd133;
	ld.global.f64 	%fd137, [%rd41+-24];
	ld.global.f64 	%fd138, [%rd62+-24];
	fma.rn.f64 	%fd139, %fd137, %fd138, %fd136;
	ld.global.f64 	%fd140, [%rd41+-16];
	ld.global.f64 	%fd141, [%rd62+-16];
	fma.rn.f64 	%fd142, %fd140, %fd141, %fd139;
	ld.global.f64 	%fd143, [%rd41+-8];
	ld.global.f64 	%fd144, [%rd62+-8];
	fma.rn.f64 	%fd145, %fd143, %fd144, %fd142;
	ld.global.f64 	%fd146, [%rd41];
	ld.global.f64 	%fd147, [%rd62];
	fma.rn.f64 	%fd148, %fd146, %fd147, %fd145;
	ld.global.f64 	%fd149, [%rd41+8];
	ld.global.f64 	%fd150, [%rd62+8];
	fma.rn.f64 	%fd151, %fd149, %fd150, %fd148;
	ld.global.f64 	%fd152, [%rd41+16];
	ld.global.f64 	%fd153, [%rd62+16];
	fma.rn.f64 	%fd154, %fd152, %fd153, %fd151;
	ld.global.f64 	%fd155, [%rd41+24];
	ld.global.f64 	%fd156, [%rd62+24];
	fma.rn.f64 	%fd157, %fd155, %fd156, %fd154;
	ld.global.f64 	%fd158, [%rd41+32];
	ld.global.f64 	%fd159, [%rd62+32];
	fma.rn.f64 	%fd160, %fd158, %fd159, %fd157;
	ld.global.f64 	%fd161, [%rd41+40];
	ld.global.f64 	%fd162, [%rd62+40];
	fma.rn.f64 	%fd163, %fd161, %fd162, %fd160;
	ld.global.f64 	%fd164, [%rd41+48];
	ld.global.f64 	%fd165, [%rd62+48];
	fma.rn.f64 	%fd166, %fd164, %fd165, %fd163;
	ld.global.f64 	%fd167, [%rd41+56];
	ld.global.f64 	%fd168, [%rd62+56];
	fma.rn.f64 	%fd219, %fd167, %fd168, %fd166;
	add.s32 	%r78, %r78, 16;
	add.s32 	%r76, %r76, 16;
	add.s32 	%r75, %r75, 16;
	add.s64 	%rd62, %rd62, 128;
	setp.ne.s32 	%p15, %r76, 0;
	@%p15 bra 	$L__BB0_21;
$L__BB0_22:
	setp.eq.s32 	%p16, %r29, 0;
	@%p16 bra 	$L__BB0_31;
	and.b32  	%r39, %r28, 7;
	setp.lt.u32 	%p17, %r29, 8;
	@%p17 bra 	$L__BB0_25;
	add.s32 	%r63, %r78, %r27;
	mul.wide.s32 	%rd42, %r63, 8;
	add.s64 	%rd43, %rd2, %rd42;
	ld.global.f64 	%fd170, [%rd43];
	mul.wide.u32 	%rd44, %r78, 8;
	add.s64 	%rd45, %rd1, %rd44;
	ld.global.f64 	%fd171, [%rd45];
	fma.rn.f64 	%fd172, %fd170, %fd171, %fd219;
	ld.global.f64 	%fd173, [%rd43+8];
	ld.global.f64 	%fd174, [%rd45+8];
	fma.rn.f64 	%fd175, %fd173, %fd174, %fd172;
	ld.global.f64 	%fd176, [%rd43+16];
	ld.global.f64 	%fd177, [%rd45+16];
	fma.rn.f64 	%fd178, %fd176, %fd177, %fd175;
	ld.global.f64 	%fd179, [%rd43+24];
	ld.global.f64 	%fd180, [%rd45+24];
	fma.rn.f64 	%fd181, %fd179, %fd180, %fd178;
	ld.global.f64 	%fd182, [%rd43+32];
	ld.global.f64 	%fd183, [%rd45+32];
	fma.rn.f64 	%fd184, %fd182, %fd183, %fd181;
	ld.global.f64 	%fd185, [%rd43+40];
	ld.global.f64 	%fd186, [%rd45+40];
	fma.rn.f64 	%fd187, %fd185, %fd186, %fd184;
	ld.global.f64 	%fd188, [%rd43+48];
	ld.global.f64 	%fd189, [%rd45+48];
	fma.rn.f64 	%fd190, %fd188, %fd189, %fd187;
	ld.global.f64 	%fd191, [%rd43+56];
	ld.global.f64 	%fd192, [%rd45+56];
	fma.rn.f64 	%fd219, %fd191, %fd192, %fd190;
	add.s32 	%r78, %r78, 8;
$L__BB0_25:
	setp.eq.s32 	%p18, %r39, 0;
	@%p18 bra 	$L__BB0_31;
	and.b32  	%r42, %r28, 3;
	setp.lt.u32 	%p19, %r39, 4;
	@%p19 bra 	$L__BB0_28;
	add.s32 	%r64, %r78, %r27;
	mul.wide.s32 	%rd46, %r64, 8;
	add.s64 	%rd47, %rd2, %rd46;
	ld.global.f64 	%fd194, [%rd47];
	mul.wide.u32 	%rd48, %r78, 8;
	add.s64 	%rd49, %rd1, %rd48;
	ld.global.f64 	%fd195, [%rd49];
	fma.rn.f64 	%fd196, %fd194, %fd195, %fd219;
	ld.global.f64 	%fd197, [%rd47+8];
	ld.global.f64 	%fd198, [%rd49+8];
	fma.rn.f64 	%fd199, %fd197, %fd198, %fd196;
	ld.global.f64 	%fd200, [%rd47+16];
	ld.global.f64 	%fd201, [%rd49+16];
	fma.rn.f64 	%fd202, %fd200, %fd201, %fd199;
	ld.global.f64 	%fd203, [%rd47+24];
	ld.global.f64 	%fd204, [%rd49+24];
	fma.rn.f64 	%fd219, %fd203, %fd204, %fd202;
	add.s32 	%r78, %r78, 4;
$L__BB0_28:
	setp.eq.s32 	%p20, %r42, 0;
	@%p20 bra 	$L__BB0_31;
	mul.wide.u32 	%rd50, %r78, 8;
	add.s64 	%rd63, %rd1, %rd50;
	add.s32 	%r82, %r78, %r27;
	neg.s32 	%r81, %r42;
$L__BB0_30:
	.pragma "nounroll";
	mul.wide.s32 	%rd51, %r82, 8;
	add.s64 	%rd52, %rd2, %rd51;
	ld.global.f64 	%fd205, [%rd52];
	ld.global.f64 	%fd206, [%rd63];
	fma.rn.f64 	%fd219, %fd205, %fd206, %fd219;
	add.s64 	%rd63, %rd63, 8;
	add.s32 	%r82, %r82, 1;
	add.s32 	%r81, %r81, 1;
	setp.ne.s32 	%p21, %r81, 0;
	@%p21 bra 	$L__BB0_30;
$L__BB0_31:
	cvta.to.global.u64 	%rd53, %rd17;
	mul.wide.s32 	%rd54, %r1, 8;
	add.s64 	%rd55, %rd53, %rd54;
	ld.global.f64 	%fd207, [%rd55];
	sub.f64 	%fd208, %fd207, %fd219;
	mad.lo.s32 	%r65, %r51, %r1, %r1;
	mul.wide.s32 	%rd56, %r65, 8;
	add.s64 	%rd57, %rd2, %rd56;
	ld.global.f64 	%fd209, [%rd57];
	div.rn.f64 	%fd210, %fd208, %fd209;
	cvta.to.global.u64 	%rd58, %rd18;
	add.s64 	%rd59, %rd58, %rd54;
	st.global.f64 	[%rd59], %fd210;
$L__BB0_32:
	ret;

}


// ===== COMPILED SASS (sm_100) =====

	.target	sm_100

	.elftype	@"ET_EXEC"


//--------------------- .note.nv.tkinfo           --------------------------
	.section	.note.nv.tkinfo,"",@"SHT_NOTE"
	.sectionflags	@"SHF_NOTE_NV_TKINFO"
	.tkinfo
        /*0018*/ 	.word	0x00000002
        /*0030*/ 	.string	""
        /*0030*/ 	.string	"ptxas"
        /*0030*/ 	.string	"Cuda compilation tools, release 13.0, V13.0.88"
        /*0030*/ 	.string	"Build cuda_13.0.r13.0/compiler.36424714_0"
        /*0030*/ 	.string	"-arch sm_100 -m 64 "



//--------------------- .note.nv.cuinfo           --------------------------
	.section	.note.nv.cuinfo,"",@"SHT_NOTE"
	.sectionflags	@"SHF_NOTE_NV_CUINFO"
        /*0018*/ 	.short	0x0002
        /*001a*/ 	.short	0x0064
        /*001c*/ 	.short	0x0082
	.zero		2


//--------------------- .nv.info                  --------------------------
	.section	.nv.info,"",@"SHT_CUDA_INFO"
	.align	4


	//----- nvinfo : EIATTR_REGCOUNT
	.align		4
        /*0000*/ 	.byte	0x04, 0x2f
        /*0002*/ 	.short	(.L_1 - .L_0)
	.align		4
.L_0:
        /*0004*/ 	.word	index@(_Z13jacobi_kernelPKdS0_S0_Pdi)
        /*0008*/ 	.word	0x00000020


	//----- nvinfo : EIATTR_FRAME_SIZE
	.align		4
.L_1:
        /*000c*/ 	.byte	0x04, 0x11
        /*000e*/ 	.short	(.L_3 - .L_2)
	.align		4
.L_2:
        /*0010*/ 	.word	index@($__internal_0_$__cuda_sm20_div_rn_f64_full)
        /*0014*/ 	.word	0x00000000


	//----- nvinfo : EIATTR_FRAME_SIZE
	.align		4
.L_3:
        /*0018*/ 	.byte	0x04, 0x11
        /*001a*/ 	.short	(.L_5 - .L_4)
	.align		4
.L_4:
        /*001c*/ 	.word	index@(_Z13jacobi_kernelPKdS0_S0_Pdi)
        /*0020*/ 	.word	0x00000000


	//----- nvinfo : EIATTR_MIN_STACK_SIZE
	.align		4
.L_5:
        /*0024*/ 	.byte	0x04, 0x12
        /*0026*/ 	.short	(.L_7 - .L_6)
	.align		4
.L_6:
        /*0028*/ 	.word	index@(_Z13jacobi_kernelPKdS0_S0_Pdi)
        /*002c*/ 	.word	0x00000000
.L_7:


//--------------------- .nv.compat                --------------------------
	.section	.nv.compat,"",@"SHT_CUDA_COMPAT_INFO"
	.align	4
        /*0000*/ 	.byte	0x02, 0x09, 0x00, 0x00, 0x02, 0x02, 0x01, 0x00, 0x02, 0x05, 0x05, 0x00, 0x03, 0x07, 0x01, 0x01
        /*0010*/ 	.byte	0x02, 0x03, 0x00, 0x00, 0x02, 0x06, 0x01, 0x00, 0x04, 0x0b, 0x08, 0x00, 0x01, 0x00, 0x00, 0x00
        /*0020*/ 	.byte	0x00, 0x00, 0x00, 0x00


//--------------------- .nv.info._Z13jacobi_kernelPKdS0_S0_Pdi --------------------------
	.section	.nv.info._Z13jacobi_kernelPKdS0_S0_Pdi,"",@"SHT_CUDA_INFO"
	.sectionflags	@""
	.align	4


	//----- nvinfo : EIATTR_CUDA_API_VERSION
	.align		4
        /*0000*/ 	.byte	0x04, 0x37
        /*0002*/ 	.short	(.L_9 - .L_8)
.L_8:
        /*0004*/ 	.word	0x00000082


	//----- nvinfo : EIATTR_KPARAM_INFO
	.align		4
.L_9:
        /*0008*/ 	.byte	0x04, 0x17
        /*000a*/ 	.short	(.L_11 - .L_10)
.L_10:
        /*000c*/ 	.word	0x00000000
        /*0010*/ 	.short	0x0004
        /*0012*/ 	.short	0x0020
        /*0014*/ 	.byte	0x00, 0xf0, 0x11, 0x00


	//----- nvinfo : EIATTR_KPARAM_INFO
	.align		4
.L_11:
        /*0018*/ 	.byte	0x04, 0x17
        /*001a*/ 	.short	(.L_13 - .L_12)
.L_12:
        /*001c*/ 	.word	0x00000000
        /*0020*/ 	.short	0x0003
        /*0022*/ 	.short	0x0018
        /*0024*/ 	.byte	0x00, 0xf5, 0x21, 0x00


	//----- nvinfo : EIATTR_KPARAM_INFO
	.align		4
.L_13:
        /*0028*/ 	.byte	0x04, 0x17
        /*002a*/ 	.short	(.L_15 - .L_14)
.L_14:
        /*002c*/ 	.word	0x00000000
        /*0030*/ 	.short	0x0002
        /*0032*/ 	.short	0x0010
        /*0034*/ 	.byte	0x00, 0xf5, 0x21, 0x00


	//----- nvinfo : EIATTR_KPARAM_INFO
	.align		4
.L_15:
        /*0038*/ 	.byte	0x04, 0x17
        /*003a*/ 	.short	(.L_17 - .L_16)
.L_16:
        /*003c*/ 	.word	0x00000000
        /*0040*/ 	.short	0x0001
        /*0042*/ 	.short	0x0008
        /*0044*/ 	.byte	0x00, 0xf5, 0x21, 0x00


	//----- nvinfo : EIATTR_KPARAM_INFO
	.align		4
.L_17:
        /*0048*/ 	.byte	0x04, 0x17
        /*004a*/ 	.short	(.L_19 - .L_18)
.L_18:
        /*004c*/ 	.word	0x00000000
        /*0050*/ 	.short	0x0000
        /*0052*/ 	.short	0x0000
        /*0054*/ 	.byte	0x00, 0xf5, 0x21, 0x00


	//----- nvinfo : EIATTR_SPARSE_MMA_MASK
	.align		4
.L_19:
        /*0058*/ 	.byte	0x03, 0x50
        /*005a*/ 	.short	0x0000


	//----- nvinfo : EIATTR_MAXREG_COUNT
	.align		4
        /*005c*/ 	.byte	0x03, 0x1b
        /*005e*/ 	.short	0x00ff


	//----- nvinfo : EIATTR_MERCURY_ISA_VERSION
	.align		4
        /*0060*/ 	.byte	0x03, 0x5f
        /*0062*/ 	.short	0x0101


	//----- nvinfo : EIATTR_VRC_CTA_INIT_COUNT
	.align		4
        /*0064*/ 	.byte	0x02, 0x4a
	.zero		1
	.zero		1


	//----- nvinfo : EIATTR_EXIT_INSTR_OFFSETS
	.align		4
        /*0068*/ 	.byte	0x04, 0x1c
        /*006a*/ 	.short	(.L_21 - .L_20)


	//   ....[0]....
.L_20:
        /*006c*/ 	.word	0x00000070


	//   ....[1]....
        /*0070*/ 	.word	0x000017e0


	//----- nvinfo : EIATTR_CRS_STACK_SIZE
	.align		4
.L_21:
        /*0074*/ 	.byte	0x04, 0x1e
        /*0076*/ 	.short	(.L_23 - .L_22)
.L_22:
        /*0078*/ 	.word	0x00000000


	//----- nvinfo : EIATTR_CBANK_PARAM_SIZE
	.align		4
.L_23:
        /*007c*/ 	.byte	0x03, 0x19
        /*007e*/ 	.short	0x0024


	//----- nvinfo : EIATTR_PARAM_CBANK
	.align		4
        /*0080*/ 	.byte	0x04, 0x0a
        /*0082*/ 	.short	(.L_25 - .L_24)
	.align		4
.L_24:
        /*0084*/ 	.word	index@(.nv.constant0._Z13jacobi_kernelPKdS0_S0_Pdi)
        /*0088*/ 	.short	0x0380
        /*008a*/ 	.short	0x0024


	//----- nvinfo : EIATTR_SW_WAR
	.align		4
.L_25:
        /*008c*/ 	.byte	0x04, 0x36
        /*008e*/ 	.short	(.L_27 - .L_26)
.L_26:
        /*0090*/ 	.word	0x00000008
.L_27:


//--------------------- .nv.callgraph             --------------------------
	.section	.nv.callgraph,"",@"SHT_CUDA_CALLGRAPH"
	.align	4
	.sectionentsize	8
	.align		4
        /*0000*/ 	.word	0x00000000
	.align		4
        /*0004*/ 	.word	0xffffffff
	.align		4
        /*0008*/ 	.word	0x00000000
	.align		4
        /*000c*/ 	.word	0xfffffffe
	.align		4
        /*0010*/ 	.word	0x00000000
	.align		4
        /*0014*/ 	.word	0xfffffffd
	.align		4
        /*0018*/ 	.word	0x00000000
	.align		4
        /*001c*/ 	.word	0xfffffffc


//--------------------- .text._Z13jacobi_kernelPKdS0_S0_Pdi --------------------------
	.section	.text._Z13jacobi_kernelPKdS0_S0_Pdi,"ax",@progbits
	.align	128
        .global         _Z13jacobi_kernelPKdS0_S0_Pdi
        .type           _Z13jacobi_kernelPKdS0_S0_Pdi,@function
        .size           _Z13jacobi_kernelPKdS0_S0_Pdi,(.L_x_30 - _Z13jacobi_kernelPKdS0_S0_Pdi)
        .other          _Z13jacobi_kernelPKdS0_S0_Pdi,@"STO_CUDA_ENTRY STV_DEFAULT"
_Z13jacobi_kernelPKdS0_S0_Pdi:
.text._Z13jacobi_kernelPKdS0_S0_Pdi:
[----:B------:R-:W-:Y:S01]  /*0000*/  LDC R1, c[0x0][0x37c] ;  /* 0x0000df00ff017b82 */ /* 0x000fe20000000800 */
[----:B------:R-:W0:Y:S07]  /*0010*/  S2R R3, SR_TID.X ;  /* 0x0000000000037919 */ /* 0x000e2e0000002100 */
[----:B------:R-:W0:Y:S01]  /*0020*/  S2UR UR4, SR_CTAID.X ;  /* 0x00000000000479c3 */ /* 0x000e220000002500 */
[----:B------:R-:W1:Y:S07]  /*0030*/  LDCU UR8, c[0x0][0x3a0] ;  /* 0x00007400ff0877ac */ /* 0x000e6e0008000800 */
[----:B------:R-:W0:Y:S02]  /*0040*/  LDC R0, c[0x0][0x360] ;  /* 0x0000d800ff007b82 */ /* 0x000e240000000800 */
[----:B0-----:R-:W-:-:S05]  /*0050*/  IMAD R0, R0, UR4, R3 ;  /* 0x0000000400007c24 */ /* 0x001fca000f8e0203 */
[----:B-1----:R-:W-:-:S13]  /*0060*/  ISETP.GE.AND P0, PT, R0, UR8, PT ;  /* 0x0000000800007c0c */ /* 0x002fda000bf06270 */
[----:B------:R-:W-:Y:S05]  /*0070*/  @P0 EXIT ;  /* 0x000000000000094d */ /* 0x000fea0003800000 */
[----:B------:R-:W-:Y:S01]  /*0080*/  ISETP.GE.AND P0, PT, R0, 0x1, PT ;  /* 0x000000010000780c */ /* 0x000fe20003f06270 */
[----:B------:R-:W0:Y:S01]  /*0090*/  LDCU.64 UR6, c[0x0][0x358] ;  /* 0x00006b00ff0677ac */ /* 0x000e220008000a00 */
[----:B------:R-:W-:Y:S01]  /*00a0*/  BSSY.RECONVERGENT B0, `(.L_x_0) ;  /* 0x00000a5000007945 */ /* 0x000fe20003800200 */
[----:B------:R-:W-:Y:S01]  /*00b0*/  IMAD.MOV.U32 R27, RZ, RZ, RZ ;  /* 0x000000ffff1b7224 */ /* 0x000fe200078e00ff */
[----:B------:R-:W-:-:S09]  /*00c0*/  CS2R R22, SRZ ;  /* 0x0000000000167805 */ /* 0x000fd2000001ff00 */
[----:B------:R-:W-:Y:S05]  /*00d0*/  @!P0 BRA `(.L_x_1) ;  /* 0x0000000800848947 */ /* 0x000fea0003800000 */
[C---:B------:R-:W-:Y:S01]  /*00e0*/  VIMNMX R3, PT, PT, R0.reuse, UR8, PT ;  /* 0x0000000800037c48 */ /* 0x040fe2000bfe0100 */
[----:B------:R-:W-:Y:S01]  /*00f0*/  BSSY.RECONVERGENT B1, `(.L_x_2) ;  /* 0x000004e000017945 */ /* 0x000fe20003800200 */
[----:B------:R-:W-:Y:S01]  /*0100*/  IMAD.MOV.U32 R4, RZ, RZ, RZ ;  /* 0x000000ffff047224 */ /* 0x000fe200078e00ff */
[----:B------:R-:W-:Y:S02]  /*0110*/  CS2R R22, SRZ ;  /* 0x0000000000167805 */ /* 0x000fe4000001ff00 */
[C---:B------:R-:W-:Y:S02]  /*0120*/  ISETP.GE.AND P1, PT, R3.reuse, 0x10, PT ;  /* 0x000000100300780c */ /* 0x040fe40003f26270 */
[----:B------:R-:W-:Y:S01]  /*0130*/  VIMNMX R27, PT, PT, R3, 0x1, !PT ;  /* 0x00000001031b7848 */ /* 0x000fe20007fe0100 */
[----:B------:R-:W-:-:S03]  /*0140*/  IMAD R3, R0, UR8, RZ ;  /* 0x0000000800037c24 */ /* 0x000fc6000f8e02ff */
[----:B------:R-:W-:-:S04]  /*0150*/  LOP3.LUT R2, R27, 0xf, RZ, 0xc0, !PT ;  /* 0x0000000f1b027812 */ /* 0x000fc800078ec0ff */
[----:B------:R-:W-:-:S03]  /*0160*/  ISETP.NE.AND P0, PT, R2, RZ, PT ;  /* 0x000000ff0200720c */ /* 0x000fc60003f05270 */
[----:B------:R-:W-:Y:S10]  /*0170*/  @!P1 BRA `(.L_x_3) ;  /* 0x0000000400149947 */ /* 0x000ff40003800000 */
[----:B------:R-:W1:Y:S01]  /*0180*/  LDC.64 R8, c[0x0][0x380] ;  /* 0x0000e000ff087b82 */ /* 0x000e620000000a00 */
[----:B------:R-:W2:Y:S01]  /*0190*/  LDCU.64 UR4, c[0x0][0x390] ;  /* 0x00007200ff0477ac */ /* 0x000ea20008000a00 */
[----:B------:R-:W-:Y:S01]  /*01a0*/  LOP3.LUT R4, R27, 0x7ffffff0, RZ, 0xc0, !PT ;  /* 0x7ffffff01b047812 */ /* 0x000fe200078ec0ff */
[----:B------:R-:W-:Y:S01]  /*01b0*/  IMAD.MOV.U32 R5, RZ, RZ, R3 ;  /* 0x000000ffff057224 */ /* 0x000fe200078e0003 */
[----:B------:R-:W-:-:S03]  /*01c0*/  CS2R R22, SRZ ;  /* 0x0000000000167805 */ /* 0x000fc6000001ff00 */
[----:B------:R-:W-:Y:S01]  /*01d0*/  IMAD.MOV R26, RZ, RZ, -R4 ;  /* 0x000000ffff1a7224 */ /* 0x000fe200078e0a04 */
[----:B--2---:R-:W-:-:S04]  /*01e0*/  UIADD3 UR4, UP0, UPT, UR4, 0x40, URZ ;  /* 0x0000004004047890 */ /* 0x004fc8000ff1e0ff */
[----:B------:R-:W-:Y:S01]  /*01f0*/  UIADD3.X UR5, UPT, UPT, URZ, UR5, URZ, UP0, !UPT ;  /* 0x00000005ff057290 */ /* 0x000fe200087fe4ff */
[----:B-1----:R-:W-:Y:S01]  /*0200*/  IADD3 R8, P1, PT, R8, 0x40, RZ ;  /* 0x0000004008087810 */ /* 0x002fe20007f3e0ff */
[----:B------:R-:W-:-:S04]  /*0210*/  IMAD.U32 R14, RZ, RZ, UR4 ;  /* 0x00000004ff0e7e24 */ /* 0x000fc8000f8e00ff */
[----:B------:R-:W-:Y:S02]  /*0220*/  IMAD.X R9, RZ, RZ, R9, P1 ;  /* 0x000000ffff097224 */ /* 0x000fe400008e0609 */
[----:B------:R-:W-:-:S07]  /*0230*/  IMAD.U32 R15, RZ, RZ, UR5 ;  /* 0x00000005ff0f7e24 */ /* 0x000fce000f8e00ff */
.L_x_4:
[----:B------:R-:W-:Y:S01]  /*0240*/  IMAD.WIDE R10, R5, 0x8, R8 ;  /* 0x00000008050a7825 */ /* 0x000fe200078e0208 */
[----:B------:R-:W-:-:S03]  /*0250*/  MOV R6, R14 ;  /* 0x0000000e00067202 */ /* 0x000fc60000000f00 */
[----:B------:R-:W-:Y:S01]  /*0260*/  IMAD.MOV.U32 R7, RZ, RZ, R15 ;  /* 0x000000ffff077224 */ /* 0x000fe200078e000f */
[----:B0-----:R-:W2:Y:S04]  /*0270*/  LDG.E.64 R16, desc[UR6][R10.64+-0x40] ;  /* 0xffffc0060a107981 */ /* 0x001ea8000c1e1b00 */
[----:B------:R-:W2:Y:S04]  /*0280*/  LDG.E.64 R12, desc[UR6][R6.64+-0x40] ;  /* 0xffffc006060c7981 */ /* 0x000ea8000c1e1b00 */
[----:B------:R-:W3:Y:S04]  /*0290*/  LDG.E.64 R18, desc[UR6][R6.64+-0x38] ;  /* 0xffffc80606127981 */ /* 0x000ee8000c1e1b00 */
[----:B------:R-:W3:Y:S04]  /*02a0*/  LDG.E.64 R14, desc[UR6][R10.64+-0x38] ;  /* 0xffffc8060a0e7981 */ /* 0x000ee8000c1e1b00 */
[----:B------:R-:W4:Y:S04]  /*02b0*/  LDG.E.64 R20, desc[UR6][R6.64+-0x28] ;  /* 0xffffd80606147981 */ /* 0x000f28000c1e1b00 */
[----:B------:R-:W5:Y:S01]  /*02c0*/  LDG.E.64 R24, desc[UR6][R6.64+0x38] ;  /* 0x0000380606187981 */ /* 0x000f62000c1e1b00 */
[----:B--2---:R-:W-:-:S03]  /*02d0*/  DFMA R22, R16, R12, R22 ;  /* 0x0000000c1016722b */ /* 0x004fc60000000016 */
[----:B------:R-:W2:Y:S04]  /*02e0*/  LDG.E.64 R16, desc[UR6][R6.64+-0x30] ;  /* 0xffffd00606107981 */ /* 0x000ea8000c1e1b00 */
[----:B------:R-:W2:Y:S01]  /*02f0*/  LDG.E.64 R12, desc[UR6][R10.64+-0x30] ;  /* 0xffffd0060a0c7981 */ /* 0x000ea2000c1e1b00 */
[----:B---3--:R-:W-:-:S03]  /*0300*/  DFMA R18, R14, R18, R22 ;  /* 0x000000120e12722b */ /* 0x008fc60000000016 */
[----:B------:R-:W4:Y:S04]  /*0310*/  LDG.E.64 R14, desc[UR6][R10.64+-0x28] ;  /* 0xffffd8060a0e7981 */ /* 0x000f28000c1e1b00 */
[----:B------:R-:W5:Y:S01]  /*0320*/  LDG.E.64 R22, desc[UR6][R10.64+0x38] ;  /* 0x000038060a167981 */ /* 0x000f62000c1e1b00 */
[----:B--2---:R-:W-:-:S03]  /*0330*/  DFMA R16, R12, R16, R18 ;  /* 0x000000100c10722b */ /* 0x004fc60000000012 */
[----:B------:R-:W2:Y:S04]  /*0340*/  LDG.E.64 R18, desc[UR6][R6.64+-0x20] ;  /* 0xffffe00606127981 */ /* 0x000ea8000c1e1b00 */
[----:B------:R-:W2:Y:S01]  /*0350*/  LDG.E.64 R12, desc[UR6][R10.64+-0x20] ;  /* 0xffffe0060a0c7981 */ /* 0x000ea2000c1e1b00 */
[----:B----4-:R-:W-:-:S03]  /*0360*/  DFMA R20, R14, R20, R16 ;  /* 0x000000140e14722b */ /* 0x010fc60000000010 */
[----:B------:R-:W3:Y:S04]  /*0370*/  LDG.E.64 R16, desc[UR6][R6.64+-0x18] ;  /* 0xffffe80606107981 */ /* 0x000ee8000c1e1b00 */
[----:B------:R-:W3:Y:S01]  /*0380*/  LDG.E.64 R14, desc[UR6][R10.64+-0x18] ;  /* 0xffffe8060a0e7981 */ /* 0x000ee2000c1e1b00 */
[----:B--2---:R-:W-:-:S03]  /*0390*/  DFMA R18, R12, R18, R20 ;  /* 0x000000120c12722b */ /* 0x004fc60000000014 */
[----:B------:R-:W2:Y:S04]  /*03a0*/  LDG.E.64 R20, desc[UR6][R6.64+-0x10] ;  /* 0xfffff00606147981 */ /* 0x000ea8000c1e1b00 */
[----:B------:R-:W2:Y:S01]  /*03b0*/  LDG.E.64 R12, desc[UR6][R10.64+-0x10] ;  /* 0xfffff0060a0c7981 */ /* 0x000ea2000c1e1b00 */
[----:B---3--:R-:W-:-:S03]  /*03c0*/  DFMA R16, R14, R16, R18 ;  /* 0x000000100e10722b */ /* 0x008fc60000000012 */
        /* <DEDUP_REMOVED lines=20> */
[----:B------:R-:W-:Y:S01]  /*0510*/  VIADD R26, R26, 0x10 ;  /* 0x000000101a1a7836 */ /* 0x000fe20000000000 */
[----:B--2---:R-:W-:Y:S02]  /*0520*/  DFMA R20, R12, R20, R14 ;  /* 0x000000140c14722b */ /* 0x004fe4000000000e */
[----:B------:R-:W2:Y:S04]  /*0530*/  LDG.E.64 R14, desc[UR6][R6.64+0x30] ;  /* 0x00003006060e7981 */ /* 0x000ea8000c1e1b00 */
[----:B------:R-:W2:Y:S02]  /*0540*/  LDG.E.64 R12, desc[UR6][R10.64+0x30] ;  /* 0x000030060a0c7981 */ /* 0x000ea4000c1e1b00 */
[----:B---3--:R-:W-:Y:S01]  /*0550*/  DFMA R16, R16, R18, R20 ;  /* 0x000000121010722b */ /* 0x008fe20000000014 */
[----:B------:R-:W-:Y:S01]  /*0560*/  ISETP.NE.AND P1, PT, R26, RZ, PT ;  /* 0x000000ff1a00720c */ /* 0x000fe20003f25270 */
[----:B------:R-:W-:-:S06]  /*0570*/  VIADD R5, R5, 0x10 ;  /* 0x0000001005057836 */ /* 0x000fcc0000000000 */
[----:B--2---:R-:W-:Y:S01]  /*0580*/  DFMA R12, R12, R14, R16 ;  /* 0x0000000e0c0c722b */ /* 0x004fe20000000010 */
[----:B------:R-:W-:-:S07]  /*0590*/  IADD3 R14, P2, PT, R6, 0x80, RZ ;  /* 0x00000080060e7810 */ /* 0x000fce0007f5e0ff */
[----:B-----5:R-:W-:Y:S01]  /*05a0*/  DFMA R22, R22, R24, R12 ;  /* 0x000000181616722b */ /* 0x020fe2000000000c */
[----:B------:R-:W-:Y:S01]  /*05b0*/  IMAD.X R15, RZ, RZ, R7, P2 ;  /* 0x000000ffff0f7224 */ /* 0x000fe200010e0607 */
[----:B------:R-:W-:Y:S09]  /*05c0*/  @P1 BRA `(.L_x_4) ;  /* 0xfffffffc001c1947 */ /* 0x000ff2000383ffff */
.L_x_3:
[----:B0-----:R-:W-:Y:S05]  /*05d0*/  BSYNC.RECONVERGENT B1 ;  /* 0x0000000000017941 */ /* 0x001fea0003800200 */
.L_x_2:
[----:B------:R-:W-:Y:S05]  /*05e0*/  @!P0 BRA `(.L_x_1) ;  /* 0x0000000400408947 */ /* 0x000fea0003800000 */
[----:B------:R-:W-:Y:S01]  /*05f0*/  ISETP.GE.U32.AND P0, PT, R2, 0x8, PT ;  /* 0x000000080200780c */ /* 0x000fe20003f06070 */
[----:B------:R-:W-:Y:S01]  /*0600*/  BSSY.RECONVERGENT B1, `(.L_x_5) ;  /* 0x0000022000017945 */ /* 0x000fe20003800200 */
[----:B------:R-:W-:-:S04]  /*0610*/  LOP3.LUT R5, R27, 0x7, RZ, 0xc0, !PT ;  /* 0x000000071b057812 */ /* 0x000fc800078ec0ff */
[----:B------:R-:W-:-:S07]  /*0620*/  ISETP.NE.AND P1, PT, R5, RZ, PT ;  /* 0x000000ff0500720c */ /* 0x000fce0003f25270 */
[----:B------:R-:W-:Y:S06]  /*0630*/  @!P0 BRA `(.L_x_6) ;  /* 0x0000000000788947 */ /* 0x000fec0003800000 */
[----:B------:R-:W0:Y:S01]  /*0640*/  LDC.64 R8, c[0x0][0x380] ;  /* 0x0000e000ff087b82 */ /* 0x000e220000000a00 */
[----:B------:R-:W-:-:S07]  /*0650*/  IMAD.IADD R11, R3, 0x1, R4 ;  /* 0x00000001030b7824 */ /* 0x000fce00078e0204 */
[----:B------:R-:W1:Y:S01]  /*0660*/  LDC.64 R6, c[0x0][0x390] ;  /* 0x0000e400ff067b82 */ /* 0x000e620000000a00 */
[----:B0-----:R-:W-:-:S05]  /*0670*/  IMAD.WIDE R8, R11, 0x8, R8 ;  /* 0x000000080b087825 */ /* 0x001fca00078e0208 */
[----:B------:R-:W2:Y:S01]  /*0680*/  LDG.E.64 R18, desc[UR6][R8.64] ;  /* 0x0000000608127981 */ /* 0x000ea2000c1e1b00 */
[----:B-1----:R-:W-:-:S03]  /*0690*/  IMAD.WIDE.U32 R6, R4, 0x8, R6 ;  /* 0x0000000804067825 */ /* 0x002fc600078e0006 */
[----:B------:R-:W3:Y:S04]  /*06a0*/  LDG.E.64 R10, desc[UR6][R8.64+0x8] ;  /* 0x00000806080a7981 */ /* 0x000ee8000c1e1b00 */
[----:B------:R-:W2:Y:S04]  /*06b0*/  LDG.E.64 R20, desc[UR6][R6.64] ;  /* 0x0000000606147981 */ /* 0x000ea8000c1e1b00 */
[----:B------:R-:W3:Y:S04]  /*06c0*/  LDG.E.64 R12, desc[UR6][R6.64+0x8] ;  /* 0x00000806060c7981 */ /* 0x000ee8000c1e1b00 */
[----:B------:R-:W4:Y:S04]  /*06d0*/  LDG.E.64 R14, desc[UR6][R8.64+0x10] ;  /* 0x00001006080e7981 */ /* 0x000f28000c1e1b00 */
[----:B------:R-:W4:Y:S04]  /*06e0*/  LDG.E.64 R16, desc[UR6][R6.64+0x10] ;  /* 0x0000100606107981 */ /* 0x000f28000c1e1b00 */
[----:B------:R-:W5:Y:S04]  /*06f0*/  LDG.E.64 R24, desc[UR6][R8.64+0x38] ;  /* 0x0000380608187981 */ /* 0x000f68000c1e1b00 */
[----:B------:R-:W5:Y:S01]  /*0700*/  LDG.E.64 R28, desc[UR6][R6.64+0x38] ;  /* 0x00003806061c7981 */ /* 0x000f62000c1e1b00 */
[----:B--2---:R-:W-:-:S03]  /*0710*/  DFMA R22, R18, R20, R22 ;  /* 0x000000141216722b */ /* 0x004fc60000000016 */
[----:B------:R-:W2:Y:S04]  /*0720*/  LDG.E.64 R18, desc[UR6][R8.64+0x18] ;  /* 0x0000180608127981 */ /* 0x000ea8000c1e1b00 */
[----:B------:R-:W2:Y:S01]  /*0730*/  LDG.E.64 R20, desc[UR6][R6.64+0x18] ;  /* 0x0000180606147981 */ /* 0x000ea2000c1e1b00 */
[----:B---3--:R-:W-:-:S03]  /*0740*/  DFMA R22, R10, R12, R22 ;  /* 0x0000000c0a16722b */ /* 0x008fc60000000016 */
[----:B------:R-:W3:Y:S04]  /*0750*/  LDG.E.64 R10, desc[UR6][R8.64+0x20] ;  /* 0x00002006080a7981 */ /* 0x000ee8000c1e1b00 */
[----:B------:R-:W3:Y:S01]  /*0760*/  LDG.E.64 R12, desc[UR6][R6.64+0x20] ;  /* 0x00002006060c7981 */ /* 0x000ee2000c1e1b00 */
[----:B----4-:R-:W-:-:S03]  /*0770*/  DFMA R22, R14, R16, R22 ;  /* 0x000000100e16722b */ /* 0x010fc60000000016 */
[----:B------:R-:W4:Y:S04]  /*0780*/  LDG.E.64 R14, desc[UR6][R8.64+0x28] ;  /* 0x00002806080e7981 */ /* 0x000f28000c1e1b00 */
[----:B------:R-:W4:Y:S01]  /*0790*/  LDG.E.64 R16, desc[UR6][R6.64+0x28] ;  /* 0x0000280606107981 */ /* 0x000f22000c1e1b00 */
[----:B--2---:R-:W-:-:S03]  /*07a0*/  DFMA R18, R18, R20, R22 ;  /* 0x000000141212722b */ /* 0x004fc60000000016 */
[----:B------:R-:W2:Y:S04]  /*07b0*/  LDG.E.64 R20, desc[UR6][R8.64+0x30] ;  /* 0x0000300608147981 */ /* 0x000ea8000c1e1b00 */
[----:B------:R-:W2:Y:S01]  /*07c0*/  LDG.E.64 R22, desc[UR6][R6.64+0x30] ;  /* 0x0000300606167981 */ /* 0x000ea2000c1e1b00 */
[----:B---3--:R-:W-:-:S08]  /*07d0*/  DFMA R10, R10, R12, R18 ;  /* 0x0000000c0a0a722b */ /* 0x008fd00000000012 */
[----:B----4-:R-:W-:Y:S01]  /*07e0*/  DFMA R10, R14, R16, R10 ;  /* 0x000000100e0a722b */ /* 0x010fe2000000000a */
[----:B------:R-:W-:-:S07]  /*07f0*/  VIADD R4, R4, 0x8 ;  /* 0x0000000804047836 */ /* 0x000fce0000000000 */
[----:B--2---:R-:W-:-:S08]  /*0800*/  DFMA R22, R20, R22, R10 ;  /* 0x000000161416722b */ /* 0x004fd0000000000a */
[----:B-----5:R-:W-:-:S11]  /*0810*/  DFMA R22, R24, R28, R22 ;  /* 0x0000001c1816722b */ /* 0x020fd60000000016 */
.L_x_6:
[----:B------:R-:W-:Y:S05]  /*0820*/  BSYNC.RECONVERGENT B1 ;  /* 0x0000000000017941 */ /* 0x000fea0003800200 */
.L_x_5:
        /* <DEDUP_REMOVED lines=19> */
[----:B------:R-:W-:Y:S01]  /*0960*/  IADD3 R4, PT, PT, R4, 0x4, RZ ;  /* 0x0000000404047810 */ /* 0x000fe20007ffe0ff */
[----:B--2---:R-:W-:-:S08]  /*0970*/  DFMA R8, R8, R10, R22 ;  /* 0x0000000a0808722b */ /* 0x004fd00000000016 */
[----:B---3--:R-:W-:-:S08]  /*0980*/  DFMA R8, R12, R14, R8 ;  /* 0x0000000e0c08722b */ /* 0x008fd00000000008 */
[----:B----4-:R-:W-:-:S08]  /*0990*/  DFMA R8, R16, R18, R8 ;  /* 0x000000121008722b */ /* 0x010fd00000000008 */
[----:B-----5:R-:W-:-:S11]  /*09a0*/  DFMA R22, R20, R28, R8 ;  /* 0x0000001c1416722b */ /* 0x020fd60000000008 */
.L_x_8:
[----:B------:R-:W-:Y:S05]  /*09b0*/  BSYNC.RECONVERGENT B1 ;  /* 0x0000000000017941 */ /* 0x000fea0003800200 */
.L_x_7:
[----:B------:R-:W-:Y:S05]  /*09c0*/  @!P1 BRA `(.L_x_1) ;  /* 0x0000000000489947 */ /* 0x000fea0003800000 */
[----:B------:R-:W0:Y:S01]  /*09d0*/  LDC.64 R8, c[0x0][0x390] ;  /* 0x0000e400ff087b82 */ /* 0x000e220000000a00 */
[----:B------:R-:W-:-:S07]  /*09e0*/  IMAD.IADD R11, R3, 0x1, R4 ;  /* 0x00000001030b7824 */ /* 0x000fce00078e0204 */
[----:B------:R-:W1:Y:S01]  /*09f0*/  LDC.64 R6, c[0x0][0x380] ;  /* 0x0000e000ff067b82 */ /* 0x000e620000000a00 */
[----:B0-----:R-:W-:-:S04]  /*0a00*/  IMAD.WIDE.U32 R8, R4, 0x8, R8 ;  /* 0x0000000804087825 */ /* 0x001fc800078e0008 */
[----:B------:R-:W-:Y:S02]  /*0a10*/  IMAD.MOV.U32 R10, RZ, RZ, R8 ;  /* 0x000000ffff0a7224 */ /* 0x000fe400078e0008 */
[----:B------:R-:W-:-:S07]  /*0a20*/  IMAD.MOV R8, RZ, RZ, -R2 ;  /* 0x000000ffff087224 */ /* 0x000fce00078e0a02 */
.L_x_9:
[----:B-1----:R-:W-:-:S04]  /*0a30*/  IMAD.WIDE R2, R11, 0x8, R6 ;  /* 0x000000080b027825 */ /* 0x002fc800078e0206 */
[----:B------:R-:W-:Y:S02]  /*0a40*/  IMAD.MOV.U32 R4, RZ, RZ, R10 ;  /* 0x000000ffff047224 */ /* 0x000fe400078e000a */
[----:B------:R-:W-:Y:S01]  /*0a50*/  IMAD.MOV.U32 R5, RZ, RZ, R9 ;  /* 0x000000ffff057224 */ /* 0x000fe200078e0009 */
[----:B------:R-:W2:Y:S05]  /*0a60*/  LDG.E.64 R2, desc[UR6][R2.64] ;  /* 0x0000000602027981 */ /* 0x000eaa000c1e1b00 */
[----:B------:R-:W2:Y:S01]  /*0a70*/  LDG.E.64 R4, desc[UR6][R4.64] ;  /* 0x0000000604047981 */ /* 0x000ea2000c1e1b00 */
[----:B------:R-:W-:Y:S01]  /*0a80*/  VIADD R8, R8, 0x1 ;  /* 0x0000000108087836 */ /* 0x000fe20000000000 */
[----:B------:R-:W-:Y:S01]  /*0a90*/  IADD3 R10, P1, PT, R10, 0x8, RZ ;  /* 0x000000080a0a7810 */ /* 0x000fe20007f3e0ff */
[----:B------:R-:W-:-:S03]  /*0aa0*/  VIADD R11, R11, 0x1 ;  /* 0x000000010b0b7836 */ /* 0x000fc60000000000 */
[----:B------:R-:W-:Y:S02]  /*0ab0*/  ISETP.NE.AND P0, PT, R8, RZ, PT ;  /* 0x000000ff0800720c */ /* 0x000fe40003f05270 */
[----:B------:R-:W-:Y:S01]  /*0ac0*/  IADD3.X R9, PT, PT, RZ, R9, RZ, P1, !PT ;  /* 0x00000009ff097210 */ /* 0x000fe20000ffe4ff */
[----:B--2---:R-:W-:-:S10]  /*0ad0*/  DFMA R22, R2, R4, R22 ;  /* 0x000000040216722b */ /* 0x004fd40000000016 */
[----:B------:R-:W-:Y:S05]  /*0ae0*/  @P0 BRA `(.L_x_9) ;  /* 0xfffffffc00d00947 */ /* 0x000fea000383ffff */
.L_x_1:
[----:B0-----:R-:W-:Y:S05]  /*0af0*/  BSYNC.RECONVERGENT B0 ;  /* 0x0000000000007941 */ /* 0x001fea0003800200 */
.L_x_0:
[----:B------:R-:W-:Y:S01]  /*0b00*/  ISETP.GE.AND P0, PT, R27, UR8, PT ;  /* 0x000000081b007c0c */ /* 0x000fe2000bf06270 */
[----:B------:R-:W-:-:S12]  /*0b10*/  BSSY.RECONVERGENT B0, `(.L_x_10) ;  /* 0x00000af000007945 */ /* 0x000fd80003800200 */
[----:B------:R-:W-:Y:S05]  /*0b20*/  @P0 BRA `(.L_x_11) ;  /* 0x0000000800b40947 */ /* 0x000fea0003800000 */
[----:B------:R-:W-:Y:S01]  /*0b30*/  ISETP.NE.AND P0, PT, R27, R0, PT ;  /* 0x000000001b00720c */ /* 0x000fe20003f05270 */
[----:B------:R-:W-:-:S12]  /*0b40*/  BSSY.RECONVERGENT B1, `(.L_x_12) ;  /* 0x000000a000017945 */ /* 0x000fd80003800200 */
[----:B------:R-:W-:Y:S05]  /*0b50*/  @!P0 BRA `(.L_x_13) ;  /* 0x0000000000208947 */ /* 0x000fea0003800000 */
[----:B------:R-:W0:Y:S01]  /*0b60*/  LDC.64 R2, c[0x0][0x380] ;  /* 0x0000e000ff027b82 */ /* 0x000e220000000a00 */
[----:B------:R-:W-:-:S07]  /*0b70*/  IMAD R7, R0, UR8, R27 ;  /* 0x0000000800077c24 */ /* 0x000fce000f8e021b */
[----:B------:R-:W1:Y:S01]  /*0b80*/  LDC.64 R4, c[0x0][0x390] ;  /* 0x0000e400ff047b82 */ /* 0x000e620000000a00 */
[----:B0-----:R-:W-:-:S06]  /*0b90*/  IMAD.WIDE R2, R7, 0x8, R2 ;  /* 0x0000000807027825 */ /* 0x001fcc00078e0202 */
[----:B------:R-:W2:Y:S01]  /*0ba0*/  LDG.E.64 R2, desc[UR6][R2.64] ;  /* 0x0000000602027981 */ /* 0x000ea2000c1e1b00 */
[----:B-1----:R-:W-:-:S06]  /*0bb0*/  IMAD.WIDE.U32 R4, R27, 0x8, R4 ;  /* 0x000000081b047825 */ /* 0x002fcc00078e0004 */
[----:B------:R-:W2:Y:S02]  /*0bc0*/  LDG.E.64 R4, desc[UR6][R4.64] ;  /* 0x0000000604047981 */ /* 0x000ea4000c1e1b00 */
[----:B--2---:R-:W-:-:S11]  /*0bd0*/  DFMA R22, R2, R4, R22 ;  /* 0x000000040216722b */ /* 0x004fd60000000016 */
.L_x_13:
[----:B------:R-:W-:Y:S05]  /*0be0*/  BSYNC.RECONVERGENT B1 ;  /* 0x0000000000017941 */ /* 0x000fea0003800200 */
.L_x_12:
[----:B------:R-:W-:-:S05]  /*0bf0*/  VIADD R27, R27, 0x1 ;  /* 0x000000011b1b7836 */ /* 0x000fca0000000000 */
[----:B------:R-:W-:-:S13]  /*0c00*/  ISETP.GE.AND P0, PT, R27, UR8, PT ;  /* 0x000000081b007c0c */ /* 0x000fda000bf06270 */
[----:B------:R-:W-:Y:S05]  /*0c10*/  @P0 BRA `(.L_x_11) ;  /* 0x0000000800780947 */ /* 0x000fea0003800000 */
[C---:B------:R-:W-:Y:S01]  /*0c20*/  VIADD R2, R27.reuse, -UR8 ;  /* 0x800000081b027c36 */ /* 0x040fe20008000000 */
[----:B------:R-:W-:Y:S01]  /*0c30*/  IADD3 R3, PT, PT, -R27, UR8, RZ ;  /* 0x000000081b037c10 */ /* 0x000fe2000fffe1ff */
[----:B------:R-:W-:Y:S03]  /*0c40*/  BSSY.RECONVERGENT B1, `(.L_x_14) ;  /* 0x0000049000017945 */ /* 0x000fe60003800200 */
[----:B------:R-:W-:Y:S02]  /*0c50*/  ISETP.GT.U32.AND P1, PT, R2, -0x10, PT ;  /* 0xfffffff00200780c */ /* 0x000fe40003f24070 */
[----:B------:R-:W-:-:S04]  /*0c60*/  LOP3.LUT R4, R3, 0xf, RZ, 0xc0, !PT ;  /* 0x0000000f03047812 */ /* 0x000fc800078ec0ff */
[----:B------:R-:W-:-:S07]  /*0c70*/  ISETP.NE.AND P0, PT, R4, RZ, PT ;  /* 0x000000ff0400720c */ /* 0x000fce0003f05270 */
[----:B------:R-:W-:Y:S06]  /*0c80*/  @P1 BRA `(.L_x_15) ;  /* 0x0000000400101947 */ /* 0x000fec0003800000 */
[----:B------:R-:W0:Y:S01]  /*0c90*/  LDC.64 R6, c[0x0][0x390] ;  /* 0x0000e400ff067b82 */ /* 0x000e220000000a00 */
[----:B------:R-:W-:Y:S01]  /*0ca0*/  LOP3.LUT R5, R3, 0xfffffff0, RZ, 0xc0, !PT ;  /* 0xfffffff003057812 */ /* 0x000fe200078ec0ff */
[----:B------:R-:W-:-:S04]  /*0cb0*/  IMAD R2, R0, UR8, R27 ;  /* 0x0000000800027c24 */ /* 0x000fc8000f8e021b */
[----:B------:R-:W-:Y:S02]  /*0cc0*/  IMAD.MOV R5, RZ, RZ, -R5 ;  /* 0x000000ffff057224 */ /* 0x000fe400078e0a05 */
[----:B------:R-:W1:Y:S01]  /*0cd0*/  LDC.64 R10, c[0x0][0x380] ;  /* 0x0000e000ff0a7b82 */ /* 0x000e620000000a00 */
[----:B0-----:R-:W-:-:S03]  /*0ce0*/  IMAD.WIDE.U32 R8, R27, 0x8, R6 ;  /* 0x000000081b087825 */ /* 0x001fc600078e0006 */
[----:B------:R-:W-:Y:S02]  /*0cf0*/  IADD3 R14, P1, PT, R8, 0x40, RZ ;  /* 0x00000040080e7810 */ /* 0x000fe40007f3e0ff */
[----:B-1----:R-:W-:-:S03]  /*0d00*/  IADD3 R6, P2, PT, R10, 0x40, RZ ;  /* 0x000000400a067810 */ /* 0x002fc60007f5e0ff */
[----:B------:R-:W-:Y:S02]  /*0d10*/  IMAD.X R15, RZ, RZ, R9, P1 ;  /* 0x000000ffff0f7224 */ /* 0x000fe400008e0609 */
[----:B------:R-:W-:-:S08]  /*0d20*/  IMAD.X R7, RZ, RZ, R11, P2 ;  /* 0x000000ffff077224 */ /* 0x000fd000010e060b */
.L_x_16:
[----:B------:R-:W-:Y:S01]  /*0d30*/  IMAD.WIDE R8, R2, 0x8, R6 ;  /* 0x0000000802087825 */ /* 0x000fe200078e0206 */
[----:B------:R-:W-:-:S03]  /*0d40*/  MOV R11, R15 ;  /* 0x0000000f000b7202 */ /* 0x000fc60000000f00 */
[----:B------:R-:W-:Y:S01]  /*0d50*/  IMAD.MOV.U32 R10, RZ, RZ, R14 ;  /* 0x000000ffff0a7224 */ /* 0x000fe200078e000e */
[----:B------:R-:W2:Y:S04]  /*0d60*/  LDG.E.64 R12, desc[UR6][R8.64+-0x40] ;  /* 0xffffc006080c7981 */ /* 0x000ea8000c1e1b00 */
[----:B------:R-:W2:Y:S04]  /*0d70*/  LDG.E.64 R20, desc[UR6][R10.64+-0x40] ;  /* 0xffffc0060a147981 */ /* 0x000ea8000c1e1b00 */
[----:B------:R-:W3:Y:S04]  /*0d80*/  LDG.E.64 R18, desc[UR6][R10.64+-0x38] ;  /* 0xffffc8060a127981 */ /* 0x000ee8000c1e1b00 */
[----:B------:R-:W3:Y:S04]  /*0d90*/  LDG.E.64 R16, desc[UR6][R8.64+-0x38] ;  /* 0xffffc80608107981 */ /* 0x000ee8000c1e1b00 */
[----:B------:R-:W4:Y:S04]  /*0da0*/  LDG.E.64 R24, desc[UR6][R10.64+-0x30] ;  /* 0xffffd0060a187981 */ /* 0x000f28000c1e1b00 */
[----:B------:R-:W4:Y:S01]  /*0db0*/  LDG.E.64 R14, desc[UR6][R8.64+-0x30] ;  /* 0xffffd006080e7981 */ /* 0x000f22000c1e1b00 */
        /* <DEDUP_REMOVED lines=36> */
[----:B------:R-:W-:Y:S01]  /*1000*/  VIADD R5, R5, 0x10 ;  /* 0x0000001005057836 */ /* 0x000fe20000000000 */
[----:B--2---:R-:W-:Y:S02]  /*1010*/  DFMA R14, R14, R12, R20 ;  /* 0x0000000c0e0e722b */ /* 0x004fe40000000014 */
[----:B------:R-:W2:Y:S04]  /*1020*/  LDG.E.64 R12, desc[UR6][R10.64+0x38] ;  /* 0x000038060a0c7981 */ /* 0x000ea8000c1e1b00 */
[----:B------:R-:W2:Y:S02]  /*1030*/  LDG.E.64 R20, desc[UR6][R8.64+0x38] ;  /* 0x0000380608147981 */ /* 0x000ea4000c1e1b00 */
[----:B---3--:R-:W-:Y:S01]  /*1040*/  DFMA R14, R18, R16, R14 ;  /* 0x00000010120e722b */ /* 0x008fe2000000000e */
[----:B------:R-:W-:-:S07]  /*1050*/  ISETP.NE.AND P1, PT, R5, RZ, PT ;  /* 0x000000ff0500720c */ /* 0x000fce0003f25270 */
[----:B----4-:R-:W-:Y:S01]  /*1060*/  DFMA R22, R24, R22, R14 ;  /* 0x000000161816722b */ /* 0x010fe2000000000e */
[----:B------:R-:W-:Y:S01]  /*1070*/  IADD3 R14, P2, PT, R10, 0x80, RZ ;  /* 0x000000800a0e7810 */ /* 0x000fe20007f5e0ff */
[----:B------:R-:W-:Y:S02]  /*1080*/  VIADD R27, R27, 0x10 ;  /* 0x000000101b1b7836 */ /* 0x000fe40000000000 */
[----:B------:R-:W-:Y:S02]  /*1090*/  VIADD R2, R2, 0x10 ;  /* 0x0000001002027836 */ /* 0x000fe40000000000 */
[----:B------:R-:W-:Y:S02]  /*10a0*/  IMAD.X R15, RZ, RZ, R11, P2 ;  /* 0x000000ffff0f7224 */ /* 0x000fe400010e060b */
[----:B--2---:R-:W-:Y:S01]  /*10b0*/  DFMA R22, R20, R12, R22 ;  /* 0x0000000c1416722b */ /* 0x004fe20000000016 */
[----:B------:R-:W-:Y:S10]  /*10c0*/  @P1 BRA `(.L_x_16) ;  /* 0xfffffffc00181947 */ /* 0x000ff4000383ffff */
.L_x_15:
[----:B------:R-:W-:Y:S05]  /*10d0*/  BSYNC.RECONVERGENT B1 ;  /* 0x0000000000017941 */ /* 0x000fea0003800200 */
.L_x_14:
[----:B------:R-:W-:Y:S05]  /*10e0*/  @!P0 BRA `(.L_x_11) ;  /* 0x0000000400448947 */ /* 0x000fea0003800000 */
[----:B------:R-:W-:Y:S01]  /*10f0*/  ISETP.GE.U32.AND P0, PT, R4, 0x8, PT ;  /* 0x000000080400780c */ /* 0x000fe20003f06070 */
[----:B------:R-:W-:Y:S01]  /*1100*/  BSSY.RECONVERGENT B1, `(.L_x_17) ;  /* 0x0000022000017945 */ /* 0x000fe20003800200 */
[----:B------:R-:W-:-:S04]  /*1110*/  LOP3.LUT R2, R3, 0x7, RZ, 0xc0, !PT ;  /* 0x0000000703027812 */ /* 0x000fc800078ec0ff */
[----:B------:R-:W-:-:S07]  /*1120*/  ISETP.NE.AND P1, PT, R2, RZ, PT ;  /* 0x000000ff0200720c */ /* 0x000fce0003f25270 */
[----:B------:R-:W-:Y:S06]  /*1130*/  @!P0 BRA `(.L_x_18) ;  /* 0x0000000000788947 */ /* 0x000fec0003800000 */
[----:B------:R-:W0:Y:S01]  /*1140*/  LDC.64 R10, c[0x0][0x380] ;  /* 0x0000e000ff0a7b82 */ /* 0x000e220000000a00 */
[----:B------:R-:W-:-:S07]  /*1150*/  IMAD R7, R0, UR8, R27 ;  /* 0x0000000800077c24 */ /* 0x000fce000f8e021b */
        /* <DEDUP_REMOVED lines=20> */
[----:B------:R-:W4:Y:S04]  /*12a0*/  LDG.E.64 R24, desc[UR6][R4.64+0x30] ;  /* 0x0000300604187981 */ /* 0x000f28000c1e1b00 */
[----:B------:R-:W4:Y:S01]  /*12b0*/  LDG.E.64 R4, desc[UR6][R4.64+0x38] ;  /* 0x0000380604047981 */ /* 0x000f22000c1e1b00 */
[----:B-----5:R-:W-:Y:S01]  /*12c0*/  DFMA R6, R6, R8, R20 ;  /* 0x000000080606722b */ /* 0x020fe20000000014 */
[----:B------:R-:W-:-:S07]  /*12d0*/  VIADD R27, R27, 0x8 ;  /* 0x000000081b1b7836 */ /* 0x000fce0000000000 */
[----:B--2---:R-:W-:-:S08]  /*12e0*/  DFMA R6, R12, R14, R6 ;  /* 0x0000000e0c06722b */ /* 0x004fd00000000006 */
[----:B---3--:R-:W-:-:S08]  /*12f0*/  DFMA R6, R16, R18, R6 ;  /* 0x000000121006722b */ /* 0x008fd00000000006 */
[----:B----4-:R-:W-:-:S08]  /*1300*/  DFMA R22, R22, R24, R6 ;  /* 0x000000181616722b */ /* 0x010fd00000000006 */
[----:B------:R-:W-:-:S11]  /*1310*/  DFMA R22, R28, R4, R22 ;  /* 0x000000041c16722b */ /* 0x000fd60000000016 */
.L_x_18:
[----:B------:R-:W-:Y:S05]  /*1320*/  BSYNC.RECONVERGENT B1 ;  /* 0x0000000000017941 */ /* 0x000fea0003800200 */
.L_x_17:
        /* <DEDUP_REMOVED lines=19> */
[----:B------:R-:W-:Y:S01]  /*1460*/  VIADD R27, R27, 0x4 ;  /* 0x000000041b1b7836 */ /* 0x000fe20000000000 */
[----:B--2---:R-:W-:-:S08]  /*1470*/  DFMA R18, R18, R24, R22 ;  /* 0x000000181212722b */ /* 0x004fd00000000016 */
[----:B---3--:R-:W-:-:S08]  /*1480*/  DFMA R8, R8, R10, R18 ;  /* 0x0000000a0808722b */ /* 0x008fd00000000012 */
[----:B----4-:R-:W-:-:S08]  /*1490*/  DFMA R4, R4, R6, R8 ;  /* 0x000000060404722b */ /* 0x010fd00000000008 */
[----:B-----5:R-:W-:-:S11]  /*14a0*/  DFMA R22, R12, R14, R4 ;  /* 0x0000000e0c16722b */ /* 0x020fd60000000004 */
.L_x_20:
[----:B------:R-:W-:Y:S05]  /*14b0*/  BSYNC.RECONVERGENT B1 ;  /* 0x0000000000017941 */ /* 0x000fea0003800200 */
.L_x_19:
[----:B------:R-:W-:Y:S05]  /*14c0*/  @!P1 BRA `(.L_x_11) ;  /* 0x00000000004c9947 */ /* 0x000fea0003800000 */
[----:B------:R-:W0:Y:S01]  /*14d0*/  LDC.64 R6, c[0x0][0x390] ;  /* 0x0000e400ff067b82 */ /* 0x000e220000000a00 */
[----:B------:R-:W-:-:S07]  /*14e0*/  IMAD.MOV R8, RZ, RZ, -R3 ;  /* 0x000000ffff087224 */ /* 0x000fce00078e0a03 */
[----:B------:R-:W1:Y:S01]  /*14f0*/  LDC.64 R4, c[0x0][0x380] ;  /* 0x0000e000ff047b82 */ /* 0x000e620000000a00 */
[----:B0-----:R-:W-:-:S04]  /*1500*/  IMAD.WIDE.U32 R6, R27, 0x8, R6 ;  /* 0x000000081b067825 */ /* 0x001fc800078e0006 */
[----:B------:R-:W-:Y:S01]  /*1510*/  IMAD.MOV.U32 R10, RZ, RZ, R7 ;  /* 0x000000ffff0a7224 */ /* 0x000fe200078e0007 */
[----:B------:R-:W-:Y:S01]  /*1520*/  MOV R9, R6 ;  /* 0x0000000600097202 */ /* 0x000fe20000000f00 */
[----:B------:R-:W-:-:S07]  /*1530*/  IMAD R27, R0, UR8, R27 ;  /* 0x00000008001b7c24 */ /* 0x000fce000f8e021b */
.L_x_21:
        /* <DEDUP_REMOVED lines=12> */
.L_x_11:
[----:B------:R-:W-:Y:S05]  /*1600*/  BSYNC.RECONVERGENT B0 ;  /* 0x0000000000007941 */ /* 0x000fea0003800200 */
.L_x_10:
[----:B------:R-:W0:Y:S01]  /*1610*/  LDC.64 R4, c[0x0][0x380] ;  /* 0x0000e000ff047b82 */ /* 0x000e220000000a00 */
[----:B------:R-:W-:-:S04]  /*1620*/  IMAD R3, R0, UR8, R0 ;  /* 0x0000000800037c24 */ /* 0x000fc8000f8e0200 */
[----:B0-----:R-:W-:-:S03]  /*1630*/  IMAD.WIDE R4, R3, 0x8, R4 ;  /* 0x0000000803047825 */ /* 0x001fc600078e0204 */
[----:B------:R-:W0:Y:S03]  /*1640*/  LDC.64 R2, c[0x0][0x388] ;  /* 0x0000e200ff027b82 */ /* 0x000e260000000a00 */
[----:B------:R-:W2:Y:S01]  /*1650*/  LDG.E.64 R4, desc[UR6][R4.64] ;  /* 0x0000000604047981 */ /* 0x000ea2000c1e1b00 */
[----:B0-----:R-:W-:-:S06]  /*1660*/  IMAD.WIDE R2, R0, 0x8, R2 ;  /* 0x0000000800027825 */ /* 0x001fcc00078e0202 */
[----:B------:R-:W3:Y:S01]  /*1670*/  LDG.E.64 R2, desc[UR6][R2.64] ;  /* 0x0000000602027981 */ /* 0x000ee2000c1e1b00 */
[----:B------:R-:W-:Y:S01]  /*1680*/  IMAD.MOV.U32 R6, RZ, RZ, 0x1 ;  /* 0x00000001ff067424 */ /* 0x000fe200078e00ff */
[----:B------:R-:W-:Y:S01]  /*1690*/  BSSY.RECONVERGENT B0, `(.L_x_22) ;  /* 0x0000011000007945 */ /* 0x000fe20003800200 */
[----:B--2---:R-:W0:Y:S04]  /*16a0*/  MUFU.RCP64H R7, R5 ;  /* 0x0000000500077308 */ /* 0x004e280000001800 */
[----:B0-----:R-:W-:-:S08]  /*16b0*/  DFMA R8, -R4, R6, 1 ;  /* 0x3ff000000408742b */ /* 0x001fd00000000106 */
[----:B------:R-:W-:-:S08]  /*16c0*/  DFMA R8, R8, R8, R8 ;  /* 0x000000080808722b */ /* 0x000fd00000000008 */
[----:B------:R-:W-:Y:S02]  /*16d0*/  DFMA R8, R6, R8, R6 ;  /* 0x000000080608722b */ /* 0x000fe40000000006 */
[----:B---3--:R-:W-:-:S06]  /*16e0*/  DADD R6, R2, -R22 ;  /* 0x0000000002067229 */ /* 0x008fcc0000000816 */
[----:B------:R-:W-:-:S04]  /*16f0*/  DFMA R10, -R4, R8, 1 ;  /* 0x3ff00000040a742b */ /* 0x000fc80000000108 */
[----:B------:R-:W-:-:S04]  /*1700*/  FSETP.GEU.AND P1, PT, |R7|, 6.5827683646048100446e-37, PT ;  /* 0x036000000700780b */ /* 0x000fc80003f2e200 */
[----:B------:R-:W-:-:S08]  /*1710*/  DFMA R10, R8, R10, R8 ;  /* 0x0000000a080a722b */ /* 0x000fd00000000008 */
[----:B------:R-:W-:-:S08]  /*1720*/  DMUL R8, R6, R10 ;  /* 0x0000000a06087228 */ /* 0x000fd00000000000 */
[----:B------:R-:W-:-:S08]  /*1730*/  DFMA R12, -R4, R8, R6 ;  /* 0x00000008040c722b */ /* 0x000fd00000000106 */
[----:B------:R-:W-:-:S10]  /*1740*/  DFMA R2, R10, R12, R8 ;  /* 0x0000000c0a02722b */ /* 0x000fd40000000008 */
[----:B------:R-:W-:-:S05]  /*1750*/  FFMA R8, RZ, R5, R3 ;  /* 0x00000005ff087223 */ /* 0x000fca0000000003 */
[----:B------:R-:W-:-:S13]  /*1760*/  FSETP.GT.AND P0, PT, |R8|, 1.469367938527859385e-39, PT ;  /* 0x001000000800780b */ /* 0x000fda0003f04200 */
[----:B------:R-:W-:Y:S05]  /*1770*/  @P0 BRA P1, `(.L_x_23) ;  /* 0x0000000000080947 */ /* 0x000fea0000800000 */
[----:B------:R-:W-:-:S07]  /*1780*/  MOV R10, 0x17a0 ;  /* 0x000017a0000a7802 */ /* 0x000fce0000000f00 */
[----:B------:R-:W-:Y:S05]  /*1790*/  CALL.REL.NOINC `($__internal_0_$__cuda_sm20_div_rn_f64_full) ;  /* 0x0000000000147944 */ /* 0x000fea0003c00000 */
.L_x_23:
[----:B------:R-:W-:Y:S05]  /*17a0*/  BSYNC.RECONVERGENT B0 ;  /* 0x0000000000007941 */ /* 0x000fea0003800200 */
.L_x_22:
[----:B------:R-:W0:Y:S02]  /*17b0*/  LDC.64 R4, c[0x0][0x398] ;  /* 0x0000e600ff047b82 */ /* 0x000e240000000a00 */
[----:B0-----:R-:W-:-:S05]  /*17c0*/  IMAD.WIDE R4, R0, 0x8, R4 ;  /* 0x0000000800047825 */ /* 0x001fca00078e0204 */
[----:B------:R-:W-:Y:S01]  /*17d0*/  STG.E.64 desc[UR6][R4.64], R2 ;  /* 0x0000000204007986 */ /* 0x000fe2000c101b06 */
[----:B------:R-:W-:Y:S05]  /*17e0*/  EXIT ;  /* 0x000000000000794d */ /* 0x000fea0003800000 */
        .weak           $__internal_0_$__cuda_sm20_div_rn_f64_full
        .type           $__internal_0_$__cuda_sm20_div_rn_f64_full,@function
        .size           $__internal_0_$__cuda_sm20_div_rn_f64_full,(.L_x_30 - $__internal_0_$__cuda_sm20_div_rn_f64_full)
$__internal_0_$__cuda_sm20_div_rn_f64_full:
[C---:B------:R-:W-:Y:S01]  /*17f0*/  FSETP.GEU.AND P0, PT, |R5|.reuse, 1.469367938527859385e-39, PT ;  /* 0x001000000500780b */ /* 0x040fe20003f0e200 */
[----:B------:R-:W-:Y:S01]  /*1800*/  IMAD.MOV.U32 R16, RZ, RZ, 0x1 ;  /* 0x00000001ff107424 */ /* 0x000fe200078e00ff */
[----:B------:R-:W-:Y:S01]  /*1810*/  LOP3.LUT R2, R5, 0x800fffff, RZ, 0xc0, !PT ;  /* 0x800fffff05027812 */ /* 0x000fe200078ec0ff */
[----:B------:R-:W-:Y:S01]  /*1820*/  BSSY.RECONVERGENT B1, `(.L_x_24) ;  /* 0x0000055000017945 */ /* 0x000fe20003800200 */
[C---:B------:R-:W-:Y:S02]  /*1830*/  FSETP.GEU.AND P2, PT, |R7|.reuse, 1.469367938527859385e-39, PT ;  /* 0x001000000700780b */ /* 0x040fe40003f4e200 */
[----:B------:R-:W-:Y:S01]  /*1840*/  LOP3.LUT R3, R2, 0x3ff00000, RZ, 0xfc, !PT ;  /* 0x3ff0000002037812 */ /* 0x000fe200078efcff */
[----:B------:R-:W-:Y:S01]  /*1850*/  IMAD.MOV.U32 R2, RZ, RZ, R4 ;  /* 0x000000ffff027224 */ /* 0x000fe200078e0004 */
[----:B------:R-:W-:Y:S02]  /*1860*/  LOP3.LUT R11, R7, 0x7ff00000, RZ, 0xc0, !PT ;  /* 0x7ff00000070b7812 */ /* 0x000fe400078ec0ff */
[----:B------:R-:W-:-:S03]  /*1870*/  LOP3.LUT R14, R5, 0x7ff00000, RZ, 0xc0, !PT ;  /* 0x7ff00000050e7812 */ /* 0x000fc600078ec0ff */
[----:B------:R-:W-:Y:S01]  /*1880*/  @!P0 DMUL R2, R4, 8.98846567431157953865e+307 ;  /* 0x7fe0000004028828 */ /* 0x000fe20000000000 */
[----:B------:R-:W-:-:S03]  /*1890*/  ISETP.GE.U32.AND P1, PT, R11, R14, PT ;  /* 0x0000000e0b00720c */ /* 0x000fc60003f26070 */
[----:B------:R-:W-:Y:S01]  /*18a0*/  @!P2 LOP3.LUT R12, R5, 0x7ff00000, RZ, 0xc0, !PT ;  /* 0x7ff00000050ca812 */ /* 0x000fe200078ec0ff */
[----:B------:R-:W-:Y:S01]  /*18b0*/  @!P2 IMAD.MOV.U32 R18, RZ, RZ, RZ ;  /* 0x000000ffff12a224 */ /* 0x000fe200078e00ff */
[----:B------:R-:W0:Y:S02]  /*18c0*/  MUFU.RCP64H R17, R3 ;  /* 0x0000000300117308 */ /* 0x000e240000001800 */
[----:B------:R-:W-:Y:S01]  /*18d0*/  @!P2 ISETP.GE.U32.AND P3, PT, R11, R12, PT ;  /* 0x0000000c0b00a20c */ /* 0x000fe20003f66070 */
[----:B------:R-:W-:-:S05]  /*18e0*/  IMAD.MOV.U32 R12, RZ, RZ, 0x1ca00000 ;  /* 0x1ca00000ff0c7424 */ /* 0x000fca00078e00ff */
[----:B------:R-:W-:-:S04]  /*18f0*/  @!P2 SEL R13, R12, 0x63400000, !P3 ;  /* 0x634000000c0da807 */ /* 0x000fc80005800000 */
[----:B------:R-:W-:-:S04]  /*1900*/  @!P2 LOP3.LUT R13, R13, 0x80000000, R7, 0xf8, !PT ;  /* 0x800000000d0da812 */ /* 0x000fc800078ef807 */
[----:B------:R-:W-:Y:S01]  /*1910*/  @!P2 LOP3.LUT R19, R13, 0x100000, RZ, 0xfc, !PT ;  /* 0x001000000d13a812 */ /* 0x000fe200078efcff */
[----:B0-----:R-:W-:-:S08]  /*1920*/  DFMA R8, R16, -R2, 1 ;  /* 0x3ff000001008742b */ /* 0x001fd00000000802 */
[----:B------:R-:W-:-:S08]  /*1930*/  DFMA R8, R8, R8, R8 ;  /* 0x000000080808722b */ /* 0x000fd00000000008 */
[----:B------:R-:W-:Y:S01]  /*1940*/  DFMA R16, R16, R8, R16 ;  /* 0x000000081010722b */ /* 0x000fe20000000010 */
[----:B------:R-:W-:Y:S01]  /*1950*/  SEL R9, R12, 0x63400000, !P1 ;  /* 0x634000000c097807 */ /* 0x000fe20004800000 */
[----:B------:R-:W-:-:S03]  /*1960*/  IMAD.MOV.U32 R8, RZ, RZ, R6 ;  /* 0x000000ffff087224 */ /* 0x000fc600078e0006 */
[----:B------:R-:W-:-:S03]  /*1970*/  LOP3.LUT R9, R9, 0x800fffff, R7, 0xf8, !PT ;  /* 0x800fffff09097812 */ /* 0x000fc600078ef807 */
[----:B------:R-:W-:-:S03]  /*1980*/  DFMA R20, R16, -R2, 1 ;  /* 0x3ff000001014742b */ /* 0x000fc60000000802 */
[----:B------:R-:W-:-:S05]  /*1990*/  @!P2 DFMA R8, R8, 2, -R18 ;  /* 0x400000000808a82b */ /* 0x000fca0000000812 */
[----:B------:R-:W-:Y:S01]  /*19a0*/  DFMA R16, R16, R20, R16 ;  /* 0x000000141010722b */ /* 0x000fe20000000010 */
[----:B------:R-:W-:Y:S01]  /*19b0*/  MOV R21, R11 ;  /* 0x0000000b00157202 */ /* 0x000fe20000000f00 */
[----:B------:R-:W-:Y:S01]  /*19c0*/  IMAD.MOV.U32 R20, RZ, RZ, R14 ;  /* 0x000000ffff147224 */ /* 0x000fe200078e000e */
[----:B------:R-:W-:Y:S02]  /*19d0*/  @!P0 LOP3.LUT R20, R3, 0x7ff00000, RZ, 0xc0, !PT ;  /* 0x7ff0000003148812 */ /* 0x000fe400078ec0ff */
[----:B------:R-:W-:-:S03]  /*19e0*/  @!P2 LOP3.LUT R21, R9, 0x7ff00000, RZ, 0xc0, !PT ;  /* 0x7ff000000915a812 */ /* 0x000fc600078ec0ff */
[----:B------:R-:W-:Y:S01]  /*19f0*/  DMUL R18, R16, R8 ;  /* 0x0000000810127228 */ /* 0x000fe20000000000 */
[----:B------:R-:W-:Y:S02]  /*1a00*/  VIADD R22, R20, 0xffffffff ;  /* 0xffffffff14167836 */ /* 0x000fe40000000000 */
[----:B------:R-:W-:-:S05]  /*1a10*/  VIADD R13, R21, 0xffffffff ;  /* 0xffffffff150d7836 */ /* 0x000fca0000000000 */
[----:B------:R-:W-:Y:S01]  /*1a20*/  ISETP.GT.U32.AND P0, PT, R13, 0x7feffffe, PT ;  /* 0x7feffffe0d00780c */ /* 0x000fe20003f04070 */
[----:B------:R-:W-:-:S03]  /*1a30*/  DFMA R14, R18, -R2, R8 ;  /* 0x80000002120e722b */ /* 0x000fc60000000008 */
[----:B------:R-:W-:-:S05]  /*1a40*/  ISETP.GT.U32.OR P0, PT, R22, 0x7feffffe, P0 ;  /* 0x7feffffe1600780c */ /* 0x000fca0000704470 */
[----:B------:R-:W-:-:S08]  /*1a50*/  DFMA R14, R16, R14, R18 ;  /* 0x0000000e100e722b */ /* 0x000fd00000000012 */
[----:B------:R-:W-:Y:S05]  /*1a60*/  @P0 BRA `(.L_x_25) ;  /* 0x00000000006c0947 */ /* 0x000fea0003800000 */
[----:B------:R-:W-:-:S04]  /*1a70*/  LOP3.LUT R16, R5, 0x7ff00000, RZ, 0xc0, !PT ;  /* 0x7ff0000005107812 */ /* 0x000fc800078ec0ff */
[CC--:B------:R-:W-:Y:S02]  /*1a80*/  VIADDMNMX R6, R11.reuse, -R16.reuse, 0xb9600000, !PT ;  /* 0xb96000000b067446 */ /* 0x0c0fe40007800910 */
[----:B------:R-:W-:Y:S02]  /*1a90*/  ISETP.GE.U32.AND P0, PT, R11, R16, PT ;  /* 0x000000100b00720c */ /* 0x000fe40003f06070 */
[----:B------:R-:W-:Y:S02]  /*1aa0*/  VIMNMX R6, PT, PT, R6, 0x46a00000, PT ;  /* 0x46a0000006067848 */ /* 0x000fe40003fe0100 */
[----:B------:R-:W-:-:S05]  /*1ab0*/  SEL R11, R12, 0x63400000, !P0 ;  /* 0x634000000c0b7807 */ /* 0x000fca0004000000 */
[----:B------:R-:W-:Y:S02]  /*1ac0*/  IMAD.IADD R11, R6, 0x1, -R11 ;  /* 0x00000001060b7824 */ /* 0x000fe400078e0a0b */
[----:B------:R-:W-:Y:S02]  /*1ad0*/  IMAD.MOV.U32 R6, RZ, RZ, RZ ;  /* 0x000000ffff067224 */ /* 0x000fe400078e00ff */
[----:B------:R-:W-:-:S06]  /*1ae0*/  VIADD R7, R11, 0x7fe00000 ;  /* 0x7fe000000b077836 */ /* 0x000fcc0000000000 */
[----:B------:R-:W-:-:S10]  /*1af0*/  DMUL R12, R14, R6 ;  /* 0x000000060e0c7228 */ /* 0x000fd40000000000 */
[----:B------:R-:W-:-:S13]  /*1b00*/  FSETP.GTU.AND P0, PT, |R13|, 1.469367938527859385e-39, PT ;  /* 0x001000000d00780b */ /* 0x000fda0003f0c200 */
[----:B------:R-:W-:Y:S05]  /*1b10*/  @P0 BRA `(.L_x_26) ;  /* 0x0000000000940947 */ /* 0x000fea0003800000 */
[----:B------:R-:W-:Y:S01]  /*1b20*/  DFMA R2, R14, -R2, R8 ;  /* 0x800000020e02722b */ /* 0x000fe20000000008 */
[----:B------:R-:W-:-:S09]  /*1b30*/  MOV R6, RZ ;  /* 0x000000ff00067202 */ /* 0x000fd20000000f00 */
[C---:B------:R-:W-:Y:S02]  /*1b40*/  FSETP.NEU.AND P0, PT, R3.reuse, RZ, PT ;  /* 0x000000ff0300720b */ /* 0x040fe40003f0d000 */
[----:B------:R-:W-:-:S04]  /*1b50*/  LOP3.LUT R5, R3, 0x80000000, R5, 0x48, !PT ;  /* 0x8000000003057812 */ /* 0x000fc800078e4805 */
[----:B------:R-:W-:-:S07]  /*1b60*/  LOP3.LUT R7, R5, R7, RZ, 0xfc, !PT ;  /* 0x0000000705077212 */ /* 0x000fce00078efcff */
[----:B------:R-:W-:Y:S05]  /*1b70*/  @!P0 BRA `(.L_x_26) ;  /* 0x00000000007c8947 */ /* 0x000fea0003800000 */
[----:B------:R-:W-:Y:S01]  /*1b80*/  IMAD.MOV R3, RZ, RZ, -R11 ;  /* 0x000000ffff037224 */ /* 0x000fe200078e0a0b */
[----:B------:R-:W-:Y:S01]  /*1b90*/  DMUL.RP R6, R14, R6 ;  /* 0x000000060e067228 */ /* 0x000fe20000008000 */
[----:B------:R-:W-:-:S06]  /*1ba0*/  IMAD.MOV.U32 R2, RZ, RZ, RZ ;  /* 0x000000ffff027224 */ /* 0x000fcc00078e00ff */
[----:B------:R-:W-:-:S03]  /*1bb0*/  DFMA R2, R12, -R2, R14 ;  /* 0x800000020c02722b */ /* 0x000fc6000000000e */
[----:B------:R-:W-:-:S03]  /*1bc0*/  LOP3.LUT R5, R7, R5, RZ, 0x3c, !PT ;  /* 0x0000000507057212 */ /* 0x000fc600078e3cff */
[----:B------:R-:W-:-:S04]  /*1bd0*/  IADD3 R2, PT, PT, -R11, -0x43300000, RZ ;  /* 0xbcd000000b027810 */ /* 0x000fc80007ffe1ff */
[----:B------:R-:W-:-:S04]  /*1be0*/  FSETP.NEU.AND P0, PT, |R3|, R2, PT ;  /* 0x000000020300720b */ /* 0x000fc80003f0d200 */
[----:B------:R-:W-:Y:S02]  /*1bf0*/  FSEL R12, R6, R12, !P0 ;  /* 0x0000000c060c7208 */ /* 0x000fe40004000000 */
[----:B------:R-:W-:Y:S01]  /*1c00*/  FSEL R13, R5, R13, !P0 ;  /* 0x0000000d050d7208 */ /* 0x000fe20004000000 */
[----:B------:R-:W-:Y:S06]  /*1c10*/  BRA `(.L_x_26) ;  /* 0x0000000000547947 */ /* 0x000fec0003800000 */
.L_x_25:
[----:B------:R-:W-:-:S14]  /*1c20*/  DSETP.NAN.AND P0, PT, R6, R6, PT ;  /* 0x000000060600722a */ /* 0x000fdc0003f08000 */
[----:B------:R-:W-:Y:S05]  /*1c30*/  @P0 BRA `(.L_x_27) ;  /* 0x0000000000440947 */ /* 0x000fea0003800000 */
[----:B------:R-:W-:-:S14]  /*1c40*/  DSETP.NAN.AND P0, PT, R4, R4, PT ;  /* 0x000000040400722a */ /* 0x000fdc0003f08000 */
[----:B------:R-:W-:Y:S05]  /*1c50*/  @P0 BRA `(.L_x_28) ;  /* 0x0000000000300947 */ /* 0x000fea0003800000 */
[----:B------:R-:W-:Y:S01]  /*1c60*/  ISETP.NE.AND P0, PT, R21, R20, PT ;  /* 0x000000141500720c */ /* 0x000fe20003f05270 */
[----:B------:R-:W-:Y:S02]  /*1c70*/  IMAD.MOV.U32 R12, RZ, RZ, 0x0 ;  /* 0x00000000ff0c7424 */ /* 0x000fe400078e00ff */
[----:B------:R-:W-:-:S10]  /*1c80*/  IMAD.MOV.U32 R13, RZ, RZ, -0x80000 ;  /* 0xfff80000ff0d7424 */ /* 0x000fd400078e00ff */
[----:B------:R-:W-:Y:S05]  /*1c90*/  @!P0 BRA `(.L_x_26) ;  /* 0x0000000000348947 */ /* 0x000fea0003800000 */
[----:B------:R-:W-:Y:S02]  /*1ca0*/  ISETP.NE.AND P0, PT, R21, 0x7ff00000, PT ;  /* 0x7ff000001500780c */ /* 0x000fe40003f05270 */
[----:B------:R-:W-:Y:S02]  /*1cb0*/  LOP3.LUT R13, R7, 0x80000000, R5, 0x48, !PT ;  /* 0x80000000070d7812 */ /* 0x000fe400078e4805 */
[----:B------:R-:W-:-:S13]  /*1cc0*/  ISETP.EQ.OR P0, PT, R20, RZ, !P0 ;  /* 0x000000ff1400720c */ /* 0x000fda0004702670 */
[----:B------:R-:W-:Y:S01]  /*1cd0*/  @P0 LOP3.LUT R2, R13, 0x7ff00000, RZ, 0xfc, !PT ;  /* 0x7ff000000d020812 */ /* 0x000fe200078efcff */
[----:B------:R-:W-:Y:S02]  /*1ce0*/  @!P0 IMAD.MOV.U32 R12, RZ, RZ, RZ ;  /* 0x000000ffff0c8224 */ /* 0x000fe400078e00ff */
[----:B------:R-:W-:Y:S01]  /*1cf0*/  @P0 IMAD.MOV.U32 R12, RZ, RZ, RZ ;  /* 0x000000ffff0c0224 */ /* 0x000fe200078e00ff */
[----:B------:R-:W-:Y:S01]  /*1d00*/  @P0 MOV R13, R2 ;  /* 0x00000002000d0202 */ /* 0x000fe20000000f00 */
[----:B------:R-:W-:Y:S06]  /*1d10*/  BRA `(.L_x_26) ;  /* 0x0000000000147947 */ /* 0x000fec0003800000 */
.L_x_28:
[----:B------:R-:W-:Y:S01]  /*1d20*/  LOP3.LUT R13, R5, 0x80000, RZ, 0xfc, !PT ;  /* 0x00080000050d7812 */ /* 0x000fe200078efcff */
[----:B------:R-:W-:Y:S01]  /*1d30*/  IMAD.MOV.U32 R12, RZ, RZ, R4 ;  /* 0x000000ffff0c7224 */ /* 0x000fe200078e0004 */
[----:B------:R-:W-:Y:S06]  /*1d40*/  BRA `(.L_x_26) ;  /* 0x0000000000087947 */ /* 0x000fec0003800000 */
.L_x_27:
[----:B------:R-:W-:Y:S01]  /*1d50*/  LOP3.LUT R13, R7, 0x80000, RZ, 0xfc, !PT ;  /* 0x00080000070d7812 */ /* 0x000fe200078efcff */
[----:B------:R-:W-:-:S07]  /*1d60*/  IMAD.MOV.U32 R12, RZ, RZ, R6 ;  /* 0x000000ffff0c7224 */ /* 0x000fce00078e0006 */
.L_x_26:
[----:B------:R-:W-:Y:S05]  /*1d70*/  BSYNC.RECONVERGENT B1 ;  /* 0x0000000000017941 */ /* 0x000fea0003800200 */
.L_x_24:
[----:B------:R-:W-:Y:S02]  /*1d80*/  IMAD.MOV.U32 R11, RZ, RZ, 0x0 ;  /* 0x00000000ff0b7424 */ /* 0x000fe400078e00ff */
[----:B------:R-:W-:Y:S02]  /*1d90*/  IMAD.MOV.U32 R2, RZ, RZ, R12 ;  /* 0x000000ffff027224 */ /* 0x000fe400078e000c */
[----:B------:R-:W-:Y:S01]  /*1da0*/  IMAD.MOV.U32 R3, RZ, RZ, R13 ;  /* 0x000000ffff037224 */ /* 0x000fe200078e000d */
[----:B------:R-:W-:Y:S06]  /*1db0*/  RET.REL.NODEC R10 `(_Z13jacobi_kernelPKdS0_S0_Pdi) ;  /* 0xffffffe00a907950 */ /* 0x000fec0003c3ffff */
.L_x_29:
[----:B------:R-:W-:-:S00]  /*1dc0*/  BRA `(.L_x_29) ;  /* 0xfffffffc00fc7947 */ /* 0x000fc0000383ffff */
[----:B------:R-:W-:-:S00]  /*1dd0*/  NOP ;  /* 0x0000000000007918 */ /* 0x000fc00000000000 */
        /* <DEDUP_REMOVED lines=10> */
.L_x_30:


//--------------------- .nv.shared.reserved.0     --------------------------
	.section	.nv.shared.reserved.0,"aw",@nobits
	.weak		__nv_reservedSMEM_offset_0_alias
	.size		__nv_reservedSMEM_offset_0_alias, 0, 64
	.other		__nv_reservedSMEM_offset_0_alias,@"STO_CUDA_RESERVED_SHARED STV_DEFAULT"
__nv_reservedSMEM_offset_0_alias:
	.zero		0
	.zero		64


//--------------------- .nv.constant0._Z13jacobi_kernelPKdS0_S0_Pdi --------------------------
	.section	.nv.constant0._Z13jacobi_kernelPKdS0_S0_Pdi,"a",@progbits
	.sectionflags	@""
	.align	4
.nv.constant0._Z13jacobi_kernelPKdS0_S0_Pdi:
	.zero		932


//--------------------- SYMBOLS --------------------------

	.type		.nv.reservedSmem.offset0,@object
	.size		.nv.reservedSmem.offset0,0x4
